	.target	sm_90a

	.elftype	@"ET_EXEC"


//--------------------- .note.nv.tkinfo           --------------------------
	.section	.note.nv.tkinfo,"",@"SHT_NOTE"
	.sectionflags	@"SHF_NOTE_NV_TKINFO"
	.tkinfo
        /*0018*/ 	.word	0x00000002
        /*0030*/ 	.string	""
        /*0030*/ 	.string	"ptxas"
        /*0030*/ 	.string	"Cuda compilation tools, release 13.0, V13.0.88"
        /*0030*/ 	.string	"Build cuda_13.0.r13.0/compiler.36424714_0"
        /*0030*/ 	.string	"-arch sm_90a -m 64 "



//--------------------- .note.nv.cuinfo           --------------------------
	.section	.note.nv.cuinfo,"",@"SHT_NOTE"
	.sectionflags	@"SHF_NOTE_NV_CUINFO"
        /*0018*/ 	.short	0x0002
        /*001a*/ 	.short	0x005a
        /*001c*/ 	.short	0x0082
	.zero		2


//--------------------- .nv.info                  --------------------------
	.section	.nv.info,"",@"SHT_CUDA_INFO"
	.align	4


	//----- nvinfo : EIATTR_REGCOUNT
	.align		4
        /*0000*/ 	.byte	0x04, 0x2f
        /*0002*/ 	.short	(.L_12 - .L_11)
	.align		4
.L_11:
        /*0004*/ 	.word	index@(_ZN7cutlass13device_kernelINS_4gemm6kernel13GemmUniversalIN4cute5tupleIJiiiiEEENS1_10collective13CollectiveMmaINS1_40MainloopSm90TmaGmmaWarpSpecializedSparseILi6ENS5_IJNS4_1CILi1EEESB_SB_EEENS1_35KernelTmaWarpSpecializedCooperativeEEENS5_IJNSA_ILi256EEENSA_ILi128EEENSA_ILi64EEEEEENS_6half_tENS5_IJNS4_6LayoutINS5_IJiNS5_IJNSA_ILi2EEEiEEEiEEENS5_IJlNS5_IJSB_SL_EEElEEEEENSK_INS5_IJNS5_IJNS5_IJNSA_ILi8EEESL_NSA_ILi4EEEEEEiEEENS5_IJNS5_IJNSA_ILi16EEESL_SL_EEEiEEEiEEENS5_IJNS5_IJNS5_IJSH_SV_NSA_ILi1024EEEEEENSA_ILi4096EEEEEENS5_IJNS5_IJSB_NSA_ILi512EEENSA_ILi32EEEEEElEEElEEEEEEEESJ_NS5_IJlSB_lEEENS4_8TiledMMAINS4_8MMA_AtomIJNS4_4SM904GMMA6SPARSE27GMMA_64x128x32_F32F16F16_SSILNS1E_5MajorE0ELS1H_0ELNS1E_7ScaleInE1ELS1I_1ELNS1E_9SparseSelE0EEEEEENSK_INS5_IJSL_SB_SB_EEENS5_IJSB_NSA_ILi0EEES1N_EEEEENS5_IJNS4_10UnderscoreES1Q_S1Q_EEEEENS4_13SM90_TMA_LOADENS4_14ComposedLayoutINS4_7SwizzleILi2ELi4ELi3EEENS4_25smem_sparse_ptr_flag_bitsILi2ELi16EEENSK_INS5_IJNS5_IJSB_SR_EEENS5_IJSL_S14_EEEEEENS5_IJNS5_IJS1N_SH_EEESO_EEEEEEEvNS4_8identityES1T_NS1U_INS1V_ILi3ELi4ELi3EEENS4_18smem_ptr_flag_bitsILi16EEENSK_INS5_IJSR_SH_EEENS5_IJSH_SB_EEEEEEEvS26_EENS_8epilogue10collective6detail29Sm90TmaWarpSpecializedAdapterINS2G_15DefaultEpilogueIfNS5_IJSB_llEEES2K_NS2F_6thread17LinearCombinationIfLi1EffLNS2L_9ScaleType4KindE0ELNS_15FloatRoundStyleE2EfEENS1_15EpilogueDefaultEEEEEvvEEEEvNT_6ParamsE)
        /*0008*/ 	.word	0x000000a8


	//----- nvinfo : EIATTR_FRAME_SIZE
	.align		4
.L_12:
        /*000c*/ 	.byte	0x04, 0x11
        /*000e*/ 	.short	(.L_14 - .L_13)
	.align		4
.L_13:
        /*0010*/ 	.word	index@(_ZN7cutlass13device_kernelINS_4gemm6kernel13GemmUniversalIN4cute5tupleIJiiiiEEENS1_10collective13CollectiveMmaINS1_40MainloopSm90TmaGmmaWarpSpecializedSparseILi6ENS5_IJNS4_1CILi1EEESB_SB_EEENS1_35KernelTmaWarpSpecializedCooperativeEEENS5_IJNSA_ILi256EEENSA_ILi128EEENSA_ILi64EEEEEENS_6half_tENS5_IJNS4_6LayoutINS5_IJiNS5_IJNSA_ILi2EEEiEEEiEEENS5_IJlNS5_IJSB_SL_EEElEEEEENSK_INS5_IJNS5_IJNS5_IJNSA_ILi8EEESL_NSA_ILi4EEEEEEiEEENS5_IJNS5_IJNSA_ILi16EEESL_SL_EEEiEEEiEEENS5_IJNS5_IJNS5_IJSH_SV_NSA_ILi1024EEEEEENSA_ILi4096EEEEEENS5_IJNS5_IJSB_NSA_ILi512EEENSA_ILi32EEEEEElEEElEEEEEEEESJ_NS5_IJlSB_lEEENS4_8TiledMMAINS4_8MMA_AtomIJNS4_4SM904GMMA6SPARSE27GMMA_64x128x32_F32F16F16_SSILNS1E_5MajorE0ELS1H_0ELNS1E_7ScaleInE1ELS1I_1ELNS1E_9SparseSelE0EEEEEENSK_INS5_IJSL_SB_SB_EEENS5_IJSB_NSA_ILi0EEES1N_EEEEENS5_IJNS4_10UnderscoreES1Q_S1Q_EEEEENS4_13SM90_TMA_LOADENS4_14ComposedLayoutINS4_7SwizzleILi2ELi4ELi3EEENS4_25smem_sparse_ptr_flag_bitsILi2ELi16EEENSK_INS5_IJNS5_IJSB_SR_EEENS5_IJSL_S14_EEEEEENS5_IJNS5_IJS1N_SH_EEESO_EEEEEEEvNS4_8identityES1T_NS1U_INS1V_ILi3ELi4ELi3EEENS4_18smem_ptr_flag_bitsILi16EEENSK_INS5_IJSR_SH_EEENS5_IJSH_SB_EEEEEEEvS26_EENS_8epilogue10collective6detail29Sm90TmaWarpSpecializedAdapterINS2G_15DefaultEpilogueIfNS5_IJSB_llEEES2K_NS2F_6thread17LinearCombinationIfLi1EffLNS2L_9ScaleType4KindE0ELNS_15FloatRoundStyleE2EfEENS1_15EpilogueDefaultEEEEEvvEEEEvNT_6ParamsE)
        /*0014*/ 	.word	0x00000000


	//----- nvinfo : EIATTR_MIN_STACK_SIZE
	.align		4
.L_14:
        /*0018*/ 	.byte	0x04, 0x12
        /*001a*/ 	.short	(.L_16 - .L_15)
	.align		4
.L_15:
        /*001c*/ 	.word	index@(_ZN7cutlass13device_kernelINS_4gemm6kernel13GemmUniversalIN4cute5tupleIJiiiiEEENS1_10collective13CollectiveMmaINS1_40MainloopSm90TmaGmmaWarpSpecializedSparseILi6ENS5_IJNS4_1CILi1EEESB_SB_EEENS1_35KernelTmaWarpSpecializedCooperativeEEENS5_IJNSA_ILi256EEENSA_ILi128EEENSA_ILi64EEEEEENS_6half_tENS5_IJNS4_6LayoutINS5_IJiNS5_IJNSA_ILi2EEEiEEEiEEENS5_IJlNS5_IJSB_SL_EEElEEEEENSK_INS5_IJNS5_IJNS5_IJNSA_ILi8EEESL_NSA_ILi4EEEEEEiEEENS5_IJNS5_IJNSA_ILi16EEESL_SL_EEEiEEEiEEENS5_IJNS5_IJNS5_IJSH_SV_NSA_ILi1024EEEEEENSA_ILi4096EEEEEENS5_IJNS5_IJSB_NSA_ILi512EEENSA_ILi32EEEEEElEEElEEEEEEEESJ_NS5_IJlSB_lEEENS4_8TiledMMAINS4_8MMA_AtomIJNS4_4SM904GMMA6SPARSE27GMMA_64x128x32_F32F16F16_SSILNS1E_5MajorE0ELS1H_0ELNS1E_7ScaleInE1ELS1I_1ELNS1E_9SparseSelE0EEEEEENSK_INS5_IJSL_SB_SB_EEENS5_IJSB_NSA_ILi0EEES1N_EEEEENS5_IJNS4_10UnderscoreES1Q_S1Q_EEEEENS4_13SM90_TMA_LOADENS4_14ComposedLayoutINS4_7SwizzleILi2ELi4ELi3EEENS4_25smem_sparse_ptr_flag_bitsILi2ELi16EEENSK_INS5_IJNS5_IJSB_SR_EEENS5_IJSL_S14_EEEEEENS5_IJNS5_IJS1N_SH_EEESO_EEEEEEEvNS4_8identityES1T_NS1U_INS1V_ILi3ELi4ELi3EEENS4_18smem_ptr_flag_bitsILi16EEENSK_INS5_IJSR_SH_EEENS5_IJSH_SB_EEEEEEEvS26_EENS_8epilogue10collective6detail29Sm90TmaWarpSpecializedAdapterINS2G_15DefaultEpilogueIfNS5_IJSB_llEEES2K_NS2F_6thread17LinearCombinationIfLi1EffLNS2L_9ScaleType4KindE0ELNS_15FloatRoundStyleE2EfEENS1_15EpilogueDefaultEEEEEvvEEEEvNT_6ParamsE)
        /*0020*/ 	.word	0x00000000
.L_16:


//--------------------- .nv.compat                --------------------------
	.section	.nv.compat,"",@"SHT_CUDA_COMPAT_INFO"
	.align	4
        /*0000*/ 	.byte	0x02, 0x09, 0x01, 0x00, 0x02, 0x02, 0x04, 0x00, 0x02, 0x05, 0x05, 0x00, 0x03, 0x07, 0x01, 0x01
        /*0010*/ 	.byte	0x02, 0x03, 0x01, 0x00, 0x02, 0x06, 0x01, 0x00, 0x04, 0x0b, 0x08, 0x00, 0x00, 0x00, 0x00, 0x00
        /*0020*/ 	.byte	0x00, 0x00, 0x00, 0x00


//--------------------- .nv.info._ZN7cutlass13device_kernelINS_4gemm6kernel13GemmUniversalIN4cute5tupleIJiiiiEEENS1_10collective13CollectiveMmaINS1_40MainloopSm90TmaGmmaWarpSpecializedSparseILi6ENS5_IJNS4_1CILi1EEESB_SB_EEENS1_35KernelTmaWarpSpecializedCooperativeEEENS5_IJNSA_ILi256EEENSA_ILi128EEENSA_ILi64EEEEEENS_6half_tENS5_IJNS4_6LayoutINS5_IJiNS5_IJNSA_ILi2EEEiEEEiEEENS5_IJlNS5_IJSB_SL_EEElEEEEENSK_INS5_IJNS5_IJNS5_IJNSA_ILi8EEESL_NSA_ILi4EEEEEEiEEENS5_IJNS5_IJNSA_ILi16EEESL_SL_EEEiEEEiEEENS5_IJNS5_IJNS5_IJSH_SV_NSA_ILi1024EEEEEENSA_ILi4096EEEEEENS5_IJNS5_IJSB_NSA_ILi512EEENSA_ILi32EEEEEElEEElEEEEEEEESJ_NS5_IJlSB_lEEENS4_8TiledMMAINS4_8MMA_AtomIJNS4_4SM904GMMA6SPARSE27GMMA_64x128x32_F32F16F16_SSILNS1E_5MajorE0ELS1H_0ELNS1E_7ScaleInE1ELS1I_1ELNS1E_9SparseSelE0EEEEEENSK_INS5_IJSL_SB_SB_EEENS5_IJSB_NSA_ILi0EEES1N_EEEEENS5_IJNS4_10UnderscoreES1Q_S1Q_EEEEENS4_13SM90_TMA_LOADENS4_14ComposedLayoutINS4_7SwizzleILi2ELi4ELi3EEENS4_25smem_sparse_ptr_flag_bitsILi2ELi16EEENSK_INS5_IJNS5_IJSB_SR_EEENS5_IJSL_S14_EEEEEENS5_IJNS5_IJS1N_SH_EEESO_EEEEEEEvNS4_8identityES1T_NS1U_INS1V_ILi3ELi4ELi3EEENS4_18smem_ptr_flag_bitsILi16EEENSK_INS5_IJSR_SH_EEENS5_IJSH_SB_EEEEEEEvS26_EENS_8epilogue10collective6detail29Sm90TmaWarpSpecializedAdapterINS2G_15DefaultEpilogueIfNS5_IJSB_llEEES2K_NS2F_6thread17LinearCombinationIfLi1EffLNS2L_9ScaleType4KindE0ELNS_15FloatRoundStyleE2EfEENS1_15EpilogueDefaultEEEEEvvEEEEvNT_6ParamsE --------------------------
	.section	.nv.info._ZN7cutlass13device_kernelINS_4gemm6kernel13GemmUniversalIN4cute5tupleIJiiiiEEENS1_10collective13CollectiveMmaINS1_40MainloopSm90TmaGmmaWarpSpecializedSparseILi6ENS5_IJNS4_1CILi1EEESB_SB_EEENS1_35KernelTmaWarpSpecializedCooperativeEEENS5_IJNSA_ILi256EEENSA_ILi128EEENSA_ILi64EEEEEENS_6half_tENS5_IJNS4_6LayoutINS5_IJiNS5_IJNSA_ILi2EEEiEEEiEEENS5_IJlNS5_IJSB_SL_EEElEEEEENSK_INS5_IJNS5_IJNS5_IJNSA_ILi8EEESL_NSA_ILi4EEEEEEiEEENS5_IJNS5_IJNSA_ILi16EEESL_SL_EEEiEEEiEEENS5_IJNS5_IJNS5_IJSH_SV_NSA_ILi1024EEEEEENSA_ILi4096EEEEEENS5_IJNS5_IJSB_NSA_ILi512EEENSA_ILi32EEEEEElEEElEEEEEEEESJ_NS5_IJlSB_lEEENS4_8TiledMMAINS4_8MMA_AtomIJNS4_4SM904GMMA6SPARSE27GMMA_64x128x32_F32F16F16_SSILNS1E_5MajorE0ELS1H_0ELNS1E_7ScaleInE1ELS1I_1ELNS1E_9SparseSelE0EEEEEENSK_INS5_IJSL_SB_SB_EEENS5_IJSB_NSA_ILi0EEES1N_EEEEENS5_IJNS4_10UnderscoreES1Q_S1Q_EEEEENS4_13SM90_TMA_LOADENS4_14ComposedLayoutINS4_7SwizzleILi2ELi4ELi3EEENS4_25smem_sparse_ptr_flag_bitsILi2ELi16EEENSK_INS5_IJNS5_IJSB_SR_EEENS5_IJSL_S14_EEEEEENS5_IJNS5_IJS1N_SH_EEESO_EEEEEEEvNS4_8identityES1T_NS1U_INS1V_ILi3ELi4ELi3EEENS4_18smem_ptr_flag_bitsILi16EEENSK_INS5_IJSR_SH_EEENS5_IJSH_SB_EEEEEEEvS26_EENS_8epilogue10collective6detail29Sm90TmaWarpSpecializedAdapterINS2G_15DefaultEpilogueIfNS5_IJSB_llEEES2K_NS2F_6thread17LinearCombinationIfLi1EffLNS2L_9ScaleType4KindE0ELNS_15FloatRoundStyleE2EfEENS1_15EpilogueDefaultEEEEEvvEEEEvNT_6ParamsE,"",@"SHT_CUDA_INFO"
	.sectionflags	@""
	.align	4


	//----- nvinfo : EIATTR_CUDA_API_VERSION
	.align		4
        /*0000*/ 	.byte	0x04, 0x37
        /*0002*/ 	.short	(.L_18 - .L_17)
.L_17:
        /*0004*/ 	.word	0x00000082


	//----- nvinfo : EIATTR_KPARAM_INFO
	.align		4
.L_18:
        /*0008*/ 	.byte	0x04, 0x17
        /*000a*/ 	.short	(.L_20 - .L_19)
.L_19:
        /*000c*/ 	.word	0x00000000
        /*0010*/ 	.short	0x0000
        /*0012*/ 	.short	0x0070
        /*0014*/ 	.byte	0x00, 0xf0, 0x01, 0x14


	//----- nvinfo : EIATTR_SPARSE_MMA_MASK
	.align		4
.L_20:
        /*0018*/ 	.byte	0x03, 0x50
        /*001a*/ 	.short	0x0002


	//----- nvinfo : EIATTR_MAXREG_COUNT
	.align		4
        /*001c*/ 	.byte	0x03, 0x1b
        /*001e*/ 	.short	0x00a8


	//----- nvinfo : EIATTR_NUM_BARRIERS
	.align		4
        /*0020*/ 	.byte	0x02, 0x4c
        /*0022*/ 	.byte	0x01
	.zero		1


	//----- nvinfo : EIATTR_MERCURY_ISA_VERSION
	.align		4
        /*0024*/ 	.byte	0x03, 0x5f
        /*0026*/ 	.short	0x0101


	//----- nvinfo : EIATTR_INT_WARP_WIDE_INSTR_OFFSETS
	.align		4
        /*0028*/ 	.byte	0x04, 0x31
        /*002a*/ 	.short	(.L_22 - .L_21)


	//   ....[0]....
.L_21:
        /*002c*/ 	.word	0x00000420


	//   ....[1]....
        /*0030*/ 	.word	0x00000430


	//   ....[2]....
        /*0034*/ 	.word	0x00000520


	//----- nvinfo : EIATTR_COOP_GROUP_MASK_REGIDS
	.align		4
.L_22:
        /*0038*/ 	.byte	0x04, 0x29
        /*003a*/ 	.short	(.L_24 - .L_23)


	//   ....[0]....
.L_23:
        /*003c*/ 	.word	0xffffffff


	//   ....[1]....
        /*0040*/ 	.word	0xffffffff


	//   ....[2]....
        /*0044*/ 	.word	0xffffffff


	//   ....[3]....
        /*0048*/ 	.word	0xffffffff


	//   ....[4]....
        /*004c*/ 	.word	0xffffffff


	//----- nvinfo : EIATTR_COOP_GROUP_INSTR_OFFSETS
	.align		4
.L_24:
        /*0050*/ 	.byte	0x04, 0x28
        /*0052*/ 	.short	(.L_26 - .L_25)


	//   ....[0]....
.L_25:
        /*0054*/ 	.word	0x00000060


	//   ....[1]....
        /*0058*/ 	.word	0x00000070


	//   ....[2]....
        /*005c*/ 	.word	0x00000160


	//   ....[3]....
        /*0060*/ 	.word	0x00000330


	//   ....[4]....
        /*0064*/ 	.word	0x00001030


	//----- nvinfo : EIATTR_REG_RECONFIG
	.align		4
.L_26:
        /*0068*/ 	.byte	0x01, 0x54
	.zero		2


	//----- nvinfo : EIATTR_MBARRIER_INSTR_OFFSETS
	.align		4
        /*006c*/ 	.byte	0x04, 0x39
        /*006e*/ 	.short	(.L_28 - .L_27)


	//   ....[0]....
.L_27:
        /*0070*/ 	.word	0x00000260
        /*0074*/ 	.word	0x000000ff
        /*0078*/ 	.word	0x00000000
        /*007c*/ 	.short	0x0100
        /*007e*/ 	.byte	0x08
	.zero		1


	//   ....[1]....
        /*0080*/ 	.word	0x00000270
        /*0084*/ 	.word	0x000000ff
        /*0088*/ 	.word	0x00000030
        /*008c*/ 	.short	0x0100
        /*008e*/ 	.byte	0x08
	.zero		1


	//   ....[2]....
        /*0090*/ 	.word	0x00000280
        /*0094*/ 	.word	0x000000ff
        /*0098*/ 	.word	0x00000008
        /*009c*/ 	.short	0x0100
        /*009e*/ 	.byte	0x08
	.zero		1


	//   ....[3]....
        /*00a0*/ 	.word	0x00000290
        /*00a4*/ 	.word	0x000000ff
        /*00a8*/ 	.word	0x00000038
        /*00ac*/ 	.short	0x0100
        /*00ae*/ 	.byte	0x08
	.zero		1


	//   ....[4]....
        /*00b0*/ 	.word	0x000002a0
        /*00b4*/ 	.word	0x000000ff
        /*00b8*/ 	.word	0x00000010
        /*00bc*/ 	.short	0x0100
        /*00be*/ 	.byte	0x08
	.zero		1


	//   ....[5]....
        /*00c0*/ 	.word	0x000002b0
        /*00c4*/ 	.word	0x000000ff
        /*00c8*/ 	.word	0x00000040
        /*00cc*/ 	.short	0x0100
        /*00ce*/ 	.byte	0x08
	.zero		1


	//   ....[6]....
        /*00d0*/ 	.word	0x000002c0
        /*00d4*/ 	.word	0x000000ff
        /*00d8*/ 	.word	0x00000018
        /*00dc*/ 	.short	0x0100
        /*00de*/ 	.byte	0x08
	.zero		1


	//   ....[7]....
        /*00e0*/ 	.word	0x000002d0
        /*00e4*/ 	.word	0x000000ff
        /*00e8*/ 	.word	0x00000048
        /*00ec*/ 	.short	0x0100
        /*00ee*/ 	.byte	0x08
	.zero		1


	//   ....[8]....
        /*00f0*/ 	.word	0x000002e0
        /*00f4*/ 	.word	0x000000ff
        /*00f8*/ 	.word	0x00000020
        /*00fc*/ 	.short	0x0100
        /*00fe*/ 	.byte	0x08
	.zero		1


	//   ....[9]....
        /*0100*/ 	.word	0x000002f0
        /*0104*/ 	.word	0x000000ff
        /*0108*/ 	.word	0x00000050
        /*010c*/ 	.short	0x0100
        /*010e*/ 	.byte	0x08
	.zero		1


	//   ....[10]....
        /*0110*/ 	.word	0x00000300
        /*0114*/ 	.word	0x000000ff
        /*0118*/ 	.word	0x00000028
        /*011c*/ 	.short	0x0100
        /*011e*/ 	.byte	0x08
	.zero		1


	//   ....[11]....
        /*0120*/ 	.word	0x00000310
        /*0124*/ 	.word	0x000000ff
        /*0128*/ 	.word	0x00000058
        /*012c*/ 	.short	0x0100
        /*012e*/ 	.byte	0x08
	.zero		1


	//   ....[12]....
        /*0130*/ 	.word	0x00000590
        /*0134*/ 	.word	0x000000ff
        /*0138*/ 	.word	0x00000070
        /*013c*/ 	.short	0x0100
        /*013e*/ 	.byte	0x06
	.zero		1


	//   ....[13]....
        /*0140*/ 	.word	0x000005f0
        /*0144*/ 	.word	0x000000ff
        /*0148*/ 	.word	0x00000078
        /*014c*/ 	.short	0x0100
        /*014e*/ 	.byte	0x06
	.zero		1


	//   ....[14]....
        /*0150*/ 	.word	0x00001570
        /*0154*/ 	.word	0x000000ff
        /*0158*/ 	.word	0x00000000
        /*015c*/ 	.short	0x010a
        /*015e*/ 	.byte	0x08
	.zero		1


	//   ....[15]....
        /*0160*/ 	.word	0x00001640
        /*0164*/ 	.word	0x000000ff
        /*0168*/ 	.word	0x00000000
        /*016c*/ 	.short	0x010a
        /*016e*/ 	.byte	0x08
	.zero		1


	//   ....[16]....
        /*0170*/ 	.word	0x00001870
        /*0174*/ 	.word	0x000000ff
        /*0178*/ 	.word	0x00000000
        /*017c*/ 	.short	0x0101
        /*017e*/ 	.byte	0x08
	.zero		1


	//   ....[17]....
        /*0180*/ 	.word	0x0000add0
        /*0184*/ 	.word	0x0000000e
        /*0188*/ 	.word	0x00000030
        /*018c*/ 	.short	0x010a
        /*018e*/ 	.byte	0x3f
	.zero		1


	//   ....[18]....
        /*0190*/ 	.word	0x0000b210
        /*0194*/ 	.word	0x00000008
        /*0198*/ 	.word	0x00000078
        /*019c*/ 	.short	0x0101
        /*019e*/ 	.byte	0x3f
	.zero		1


	//   ....[19]....
        /*01a0*/ 	.word	0x0000b910
        /*01a4*/ 	.word	0x00000006
        /*01a8*/ 	.word	0x00000000
        /*01ac*/ 	.short	0x010a
        /*01ae*/ 	.byte	0x3f
	.zero		1


	//   ....[20]....
        /*01b0*/ 	.word	0x0000b990
        /*01b4*/ 	.word	0x00000007
        /*01b8*/ 	.word	0x00000000
        /*01bc*/ 	.short	0x010a
        /*01be*/ 	.byte	0x3f
	.zero		1


	//   ....[21]....
        /*01c0*/ 	.word	0x0000ba20
        /*01c4*/ 	.word	0x00000006
        /*01c8*/ 	.word	0x00000000
        /*01cc*/ 	.short	0x010a
        /*01ce*/ 	.byte	0x3f
	.zero		1


	//   ....[22]....
        /*01d0*/ 	.word	0x0000bab0
        /*01d4*/ 	.word	0x00000009
        /*01d8*/ 	.word	0x00000000
        /*01dc*/ 	.short	0x010a
        /*01de*/ 	.byte	0x3f
	.zero		1


	//   ....[23]....
        /*01e0*/ 	.word	0x0000bb40
        /*01e4*/ 	.word	0x00000006
        /*01e8*/ 	.word	0x00000000
        /*01ec*/ 	.short	0x010a
        /*01ee*/ 	.byte	0x3f
	.zero		1


	//   ....[24]....
        /*01f0*/ 	.word	0x0000bbd0
        /*01f4*/ 	.word	0x00000003
        /*01f8*/ 	.word	0x00000000
        /*01fc*/ 	.short	0x010a
        /*01fe*/ 	.byte	0x3f
	.zero		1


	//   ....[25]....
        /*0200*/ 	.word	0x0000bc40
        /*0204*/ 	.word	0x0000000c
        /*0208*/ 	.word	0x00000000
        /*020c*/ 	.short	0x010a
        /*020e*/ 	.byte	0x3f
	.zero		1


	//   ....[26]....
        /*0210*/ 	.word	0x0000bd10
        /*0214*/ 	.word	0x0000000e
        /*0218*/ 	.word	0x00000030
        /*021c*/ 	.short	0x010a
        /*021e*/ 	.byte	0x3f
	.zero		1


	//   ....[27]....
        /*0220*/ 	.word	0x0000bdf0
        /*0224*/ 	.word	0x00000006
        /*0228*/ 	.word	0x00000000
        /*022c*/ 	.short	0x010a
        /*022e*/ 	.byte	0x3f
	.zero		1


	//   ....[28]....
        /*0230*/ 	.word	0x0000be40
        /*0234*/ 	.word	0x00000007
        /*0238*/ 	.word	0x00000000
        /*023c*/ 	.short	0x010a
        /*023e*/ 	.byte	0x3f
	.zero		1


	//   ....[29]....
        /*0240*/ 	.word	0x0000be90
        /*0244*/ 	.word	0x00000006
        /*0248*/ 	.word	0x00000000
        /*024c*/ 	.short	0x010a
        /*024e*/ 	.byte	0x3f
	.zero		1


	//   ....[30]....
        /*0250*/ 	.word	0x0000bee0
        /*0254*/ 	.word	0x00000009
        /*0258*/ 	.word	0x00000000
        /*025c*/ 	.short	0x010a
        /*025e*/ 	.byte	0x3f
	.zero		1


	//   ....[31]....
        /*0260*/ 	.word	0x0000bf30
        /*0264*/ 	.word	0x00000006
        /*0268*/ 	.word	0x00000000
        /*026c*/ 	.short	0x010a
        /*026e*/ 	.byte	0x3f
	.zero		1


	//----- nvinfo : EIATTR_NUM_MBARRIERS
	.align		4
.L_28:
        /*0270*/ 	.byte	0x03, 0x38
        /*0272*/ 	.short	0x000e


	//----- nvinfo : EIATTR_EXIT_INSTR_OFFSETS
	.align		4
        /*0274*/ 	.byte	0x04, 0x1c
        /*0276*/ 	.short	(.L_30 - .L_29)


	//   ....[0]....
.L_29:
        /*0278*/ 	.word	0x00000640


	//   ....[1]....
        /*027c*/ 	.word	0x00000f00


	//   ....[2]....
        /*0280*/ 	.word	0x0000a430


	//   ....[3]....
        /*0284*/ 	.word	0x0000aa60


	//   ....[4]....
        /*0288*/ 	.word	0x0000bc20


	//----- nvinfo : EIATTR_MAX_THREADS
	.align		4
.L_30:
        /*028c*/ 	.byte	0x04, 0x05
        /*028e*/ 	.short	(.L_32 - .L_31)
.L_31:
        /*0290*/ 	.word	0x00000180
        /*0294*/ 	.word	0x00000001
        /*0298*/ 	.word	0x00000001


	//----- nvinfo : EIATTR_CRS_STACK_SIZE
	.align		4
.L_32:
        /*029c*/ 	.byte	0x04, 0x1e
        /*029e*/ 	.short	(.L_34 - .L_33)
.L_33:
        /*02a0*/ 	.word	0x00000000


	//----- nvinfo : EIATTR_CBANK_PARAM_SIZE
	.align		4
.L_34:
        /*02a4*/ 	.byte	0x03, 0x19
        /*02a6*/ 	.short	0x0570


	//----- nvinfo : EIATTR_PARAM_CBANK
	.align		4
        /*02a8*/ 	.byte	0x04, 0x0a
        /*02aa*/ 	.short	(.L_36 - .L_35)
	.align		4
.L_35:
        /*02ac*/ 	.word	index@(.nv.constant0._ZN7cutlass13device_kernelINS_4gemm6kernel13GemmUniversalIN4cute5tupleIJiiiiEEENS1_10collective13CollectiveMmaINS1_40MainloopSm90TmaGmmaWarpSpecializedSparseILi6ENS5_IJNS4_1CILi1EEESB_SB_EEENS1_35KernelTmaWarpSpecializedCooperativeEEENS5_IJNSA_ILi256EEENSA_ILi128EEENSA_ILi64EEEEEENS_6half_tENS5_IJNS4_6LayoutINS5_IJiNS5_IJNSA_ILi2EEEiEEEiEEENS5_IJlNS5_IJSB_SL_EEElEEEEENSK_INS5_IJNS5_IJNS5_IJNSA_ILi8EEESL_NSA_ILi4EEEEEEiEEENS5_IJNS5_IJNSA_ILi16EEESL_SL_EEEiEEEiEEENS5_IJNS5_IJNS5_IJSH_SV_NSA_ILi1024EEEEEENSA_ILi4096EEEEEENS5_IJNS5_IJSB_NSA_ILi512EEENSA_ILi32EEEEEElEEElEEEEEEEESJ_NS5_IJlSB_lEEENS4_8TiledMMAINS4_8MMA_AtomIJNS4_4SM904GMMA6SPARSE27GMMA_64x128x32_F32F16F16_SSILNS1E_5MajorE0ELS1H_0ELNS1E_7ScaleInE1ELS1I_1ELNS1E_9SparseSelE0EEEEEENSK_INS5_IJSL_SB_SB_EEENS5_IJSB_NSA_ILi0EEES1N_EEEEENS5_IJNS4_10UnderscoreES1Q_S1Q_EEEEENS4_13SM90_TMA_LOADENS4_14ComposedLayoutINS4_7SwizzleILi2ELi4ELi3EEENS4_25smem_sparse_ptr_flag_bitsILi2ELi16EEENSK_INS5_IJNS5_IJSB_SR_EEENS5_IJSL_S14_EEEEEENS5_IJNS5_IJS1N_SH_EEESO_EEEEEEEvNS4_8identityES1T_NS1U_INS1V_ILi3ELi4ELi3EEENS4_18smem_ptr_flag_bitsILi16EEENSK_INS5_IJSR_SH_EEENS5_IJSH_SB_EEEEEEEvS26_EENS_8epilogue10collective6detail29Sm90TmaWarpSpecializedAdapterINS2G_15DefaultEpilogueIfNS5_IJSB_llEEES2K_NS2F_6thread17LinearCombinationIfLi1EffLNS2L_9ScaleType4KindE0ELNS_15FloatRoundStyleE2EfEENS1_15EpilogueDefaultEEEEEvvEEEEvNT_6ParamsE)
        /*02b0*/ 	.short	0x0210
        /*02b2*/ 	.short	0x0570


	//----- nvinfo : EIATTR_SW_WAR
	.align		4
.L_36:
        /*02b4*/ 	.byte	0x04, 0x36
        /*02b6*/ 	.short	(.L_38 - .L_37)
.L_37:
        /*02b8*/ 	.word	0x00000008
.L_38:


//--------------------- .nv.callgraph             --------------------------
	.section	.nv.callgraph,"",@"SHT_CUDA_CALLGRAPH"
	.align	4
	.sectionentsize	8
	.align		4
        /*0000*/ 	.word	0x00000000
	.align		4
        /*0004*/ 	.word	0xffffffff
	.align		4
        /*0008*/ 	.word	0x00000000
	.align		4
        /*000c*/ 	.word	0xfffffffe
	.align		4
        /*0010*/ 	.word	0x00000000
	.align		4
        /*0014*/ 	.word	0xfffffffd
	.align		4
        /*0018*/ 	.word	0x00000000
	.align		4
        /*001c*/ 	.word	0xfffffffc


//--------------------- .nv.constant4             --------------------------
	.section	.nv.constant4,"a",@progbits
	.align	8
	.align		8
.nv.constant4:
        /*0000*/ 	.dword	_ZN39_INTERNAL_79e51de9_4_k_cu_f3e7ac1d_30334cuda3std3__45__cpo5beginE
	.align		8
        /*0008*/ 	.dword	_ZN39_INTERNAL_79e51de9_4_k_cu_f3e7ac1d_30334cuda3std3__45__cpo3endE
	.align		8
        /*0010*/ 	.dword	_ZN39_INTERNAL_79e51de9_4_k_cu_f3e7ac1d_30334cuda3std3__45__cpo6cbeginE
	.align		8
        /*0018*/ 	.dword	_ZN39_INTERNAL_79e51de9_4_k_cu_f3e7ac1d_30334cuda3std3__45__cpo4cendE
	.align		8
        /*0020*/ 	.dword	_ZN39_INTERNAL_79e51de9_4_k_cu_f3e7ac1d_30334cuda3std3__441_GLOBAL__N__79e51de9_4_k_cu_f3e7ac1d_30336ignoreE
	.align		8
        /*0028*/ 	.dword	_ZN39_INTERNAL_79e51de9_4_k_cu_f3e7ac1d_30334cuda3std3__419piecewise_constructE
	.align		8
        /*0030*/ 	.dword	_ZN39_INTERNAL_79e51de9_4_k_cu_f3e7ac1d_30334cuda3std3__48in_placeE
	.align		8
        /*0038*/ 	.dword	_ZN39_INTERNAL_79e51de9_4_k_cu_f3e7ac1d_30334cuda3std6ranges3__45__cpo4swapE
	.align		8
        /*0040*/ 	.dword	_ZN39_INTERNAL_79e51de9_4_k_cu_f3e7ac1d_30334cuda3std6ranges3__45__cpo9iter_moveE
	.align		8
        /*0048*/ 	.dword	_ZN39_INTERNAL_79e51de9_4_k_cu_f3e7ac1d_30334cute7productE
	.align		8
        /*0050*/ 	.dword	_ZN39_INTERNAL_79e51de9_4_k_cu_f3e7ac1d_30334cute1_E


//--------------------- .text._ZN7cutlass13device_kernelINS_4gemm6kernel13GemmUniversalIN4cute5tupleIJiiiiEEENS1_10collective13CollectiveMmaINS1_40MainloopSm90TmaGmmaWarpSpecializedSparseILi6ENS5_IJNS4_1CILi1EEESB_SB_EEENS1_35KernelTmaWarpSpecializedCooperativeEEENS5_IJNSA_ILi256EEENSA_ILi128EEENSA_ILi64EEEEEENS_6half_tENS5_IJNS4_6LayoutINS5_IJiNS5_IJNSA_ILi2EEEiEEEiEEENS5_IJlNS5_IJSB_SL_EEElEEEEENSK_INS5_IJNS5_IJNS5_IJNSA_ILi8EEESL_NSA_ILi4EEEEEEiEEENS5_IJNS5_IJNSA_ILi16EEESL_SL_EEEiEEEiEEENS5_IJNS5_IJNS5_IJSH_SV_NSA_ILi1024EEEEEENSA_ILi4096EEEEEENS5_IJNS5_IJSB_NSA_ILi512EEENSA_ILi32EEEEEElEEElEEEEEEEESJ_NS5_IJlSB_lEEENS4_8TiledMMAINS4_8MMA_AtomIJNS4_4SM904GMMA6SPARSE27GMMA_64x128x32_F32F16F16_SSILNS1E_5MajorE0ELS1H_0ELNS1E_7ScaleInE1ELS1I_1ELNS1E_9SparseSelE0EEEEEENSK_INS5_IJSL_SB_SB_EEENS5_IJSB_NSA_ILi0EEES1N_EEEEENS5_IJNS4_10UnderscoreES1Q_S1Q_EEEEENS4_13SM90_TMA_LOADENS4_14ComposedLayoutINS4_7SwizzleILi2ELi4ELi3EEENS4_25smem_sparse_ptr_flag_bitsILi2ELi16EEENSK_INS5_IJNS5_IJSB_SR_EEENS5_IJSL_S14_EEEEEENS5_IJNS5_IJS1N_SH_EEESO_EEEEEEEvNS4_8identityES1T_NS1U_INS1V_ILi3ELi4ELi3EEENS4_18smem_ptr_flag_bitsILi16EEENSK_INS5_IJSR_SH_EEENS5_IJSH_SB_EEEEEEEvS26_EENS_8epilogue10collective6detail29Sm90TmaWarpSpecializedAdapterINS2G_15DefaultEpilogueIfNS5_IJSB_llEEES2K_NS2F_6thread17LinearCombinationIfLi1EffLNS2L_9ScaleType4KindE0ELNS_15FloatRoundStyleE2EfEENS1_15EpilogueDefaultEEEEEvvEEEEvNT_6ParamsE --------------------------
	.section	.text._ZN7cutlass13device_kernelINS_4gemm6kernel13GemmUniversalIN4cute5tupleIJiiiiEEENS1_10collective13CollectiveMmaINS1_40MainloopSm90TmaGmmaWarpSpecializedSparseILi6ENS5_IJNS4_1CILi1EEESB_SB_EEENS1_35KernelTmaWarpSpecializedCooperativeEEENS5_IJNSA_ILi256EEENSA_ILi128EEENSA_ILi64EEEEEENS_6half_tENS5_IJNS4_6LayoutINS5_IJiNS5_IJNSA_ILi2EEEiEEEiEEENS5_IJlNS5_IJSB_SL_EEElEEEEENSK_INS5_IJNS5_IJNS5_IJNSA_ILi8EEESL_NSA_ILi4EEEEEEiEEENS5_IJNS5_IJNSA_ILi16EEESL_SL_EEEiEEEiEEENS5_IJNS5_IJNS5_IJSH_SV_NSA_ILi1024EEEEEENSA_ILi4096EEEEEENS5_IJNS5_IJSB_NSA_ILi512EEENSA_ILi32EEEEEElEEElEEEEEEEESJ_NS5_IJlSB_lEEENS4_8TiledMMAINS4_8MMA_AtomIJNS4_4SM904GMMA6SPARSE27GMMA_64x128x32_F32F16F16_SSILNS1E_5MajorE0ELS1H_0ELNS1E_7ScaleInE1ELS1I_1ELNS1E_9SparseSelE0EEEEEENSK_INS5_IJSL_SB_SB_EEENS5_IJSB_NSA_ILi0EEES1N_EEEEENS5_IJNS4_10UnderscoreES1Q_S1Q_EEEEENS4_13SM90_TMA_LOADENS4_14ComposedLayoutINS4_7SwizzleILi2ELi4ELi3EEENS4_25smem_sparse_ptr_flag_bitsILi2ELi16EEENSK_INS5_IJNS5_IJSB_SR_EEENS5_IJSL_S14_EEEEEENS5_IJNS5_IJS1N_SH_EEESO_EEEEEEEvNS4_8identityES1T_NS1U_INS1V_ILi3ELi4ELi3EEENS4_18smem_ptr_flag_bitsILi16EEENSK_INS5_IJSR_SH_EEENS5_IJSH_SB_EEEEEEEvS26_EENS_8epilogue10collective6detail29Sm90TmaWarpSpecializedAdapterINS2G_15DefaultEpilogueIfNS5_IJSB_llEEES2K_NS2F_6thread17LinearCombinationIfLi1EffLNS2L_9ScaleType4KindE0ELNS_15FloatRoundStyleE2EfEENS1_15EpilogueDefaultEEEEEvvEEEEvNT_6ParamsE,"ax",@progbits
	.align	128
.text._ZN7cutlass13device_kernelINS_4gemm6kernel13GemmUniversalIN4cute5tupleIJiiiiEEENS1_10collective13CollectiveMmaINS1_40MainloopSm90TmaGmmaWarpSpecializedSparseILi6ENS5_IJNS4_1CILi1EEESB_SB_EEENS1_35KernelTmaWarpSpecializedCooperativeEEENS5_IJNSA_ILi256EEENSA_ILi128EEENSA_ILi64EEEEEENS_6half_tENS5_IJNS4_6LayoutINS5_IJiNS5_IJNSA_ILi2EEEiEEEiEEENS5_IJlNS5_IJSB_SL_EEElEEEEENSK_INS5_IJNS5_IJNS5_IJNSA_ILi8EEESL_NSA_ILi4EEEEEEiEEENS5_IJNS5_IJNSA_ILi16EEESL_SL_EEEiEEEiEEENS5_IJNS5_IJNS5_IJSH_SV_NSA_ILi1024EEEEEENSA_ILi4096EEEEEENS5_IJNS5_IJSB_NSA_ILi512EEENSA_ILi32EEEEEElEEElEEEEEEEESJ_NS5_IJlSB_lEEENS4_8TiledMMAINS4_8MMA_AtomIJNS4_4SM904GMMA6SPARSE27GMMA_64x128x32_F32F16F16_SSILNS1E_5MajorE0ELS1H_0ELNS1E_7ScaleInE1ELS1I_1ELNS1E_9SparseSelE0EEEEEENSK_INS5_IJSL_SB_SB_EEENS5_IJSB_NSA_ILi0EEES1N_EEEEENS5_IJNS4_10UnderscoreES1Q_S1Q_EEEEENS4_13SM90_TMA_LOADENS4_14ComposedLayoutINS4_7SwizzleILi2ELi4ELi3EEENS4_25smem_sparse_ptr_flag_bitsILi2ELi16EEENSK_INS5_IJNS5_IJSB_SR_EEENS5_IJSL_S14_EEEEEENS5_IJNS5_IJS1N_SH_EEESO_EEEEEEEvNS4_8identityES1T_NS1U_INS1V_ILi3ELi4ELi3EEENS4_18smem_ptr_flag_bitsILi16EEENSK_INS5_IJSR_SH_EEENS5_IJSH_SB_EEEEEEEvS26_EENS_8epilogue10collective6detail29Sm90TmaWarpSpecializedAdapterINS2G_15DefaultEpilogueIfNS5_IJSB_llEEES2K_NS2F_6thread17LinearCombinationIfLi1EffLNS2L_9ScaleType4KindE0ELNS_15FloatRoundStyleE2EfEENS1_15EpilogueDefaultEEEEEvvEEEEvNT_6ParamsE:
        .type           _ZN7cutlass13device_kernelINS_4gemm6kernel13GemmUniversalIN4cute5tupleIJiiiiEEENS1_10collective13CollectiveMmaINS1_40MainloopSm90TmaGmmaWarpSpecializedSparseILi6ENS5_IJNS4_1CILi1EEESB_SB_EEENS1_35KernelTmaWarpSpecializedCooperativeEEENS5_IJNSA_ILi256EEENSA_ILi128EEENSA_ILi64EEEEEENS_6half_tENS5_IJNS4_6LayoutINS5_IJiNS5_IJNSA_ILi2EEEiEEEiEEENS5_IJlNS5_IJSB_SL_EEElEEEEENSK_INS5_IJNS5_IJNS5_IJNSA_ILi8EEESL_NSA_ILi4EEEEEEiEEENS5_IJNS5_IJNSA_ILi16EEESL_SL_EEEiEEEiEEENS5_IJNS5_IJNS5_IJSH_SV_NSA_ILi1024EEEEEENSA_ILi4096EEEEEENS5_IJNS5_IJSB_NSA_ILi512EEENSA_ILi32EEEEEElEEElEEEEEEEESJ_NS5_IJlSB_lEEENS4_8TiledMMAINS4_8MMA_AtomIJNS4_4SM904GMMA6SPARSE27GMMA_64x128x32_F32F16F16_SSILNS1E_5MajorE0ELS1H_0ELNS1E_7ScaleInE1ELS1I_1ELNS1E_9SparseSelE0EEEEEENSK_INS5_IJSL_SB_SB_EEENS5_IJSB_NSA_ILi0EEES1N_EEEEENS5_IJNS4_10UnderscoreES1Q_S1Q_EEEEENS4_13SM90_TMA_LOADENS4_14ComposedLayoutINS4_7SwizzleILi2ELi4ELi3EEENS4_25smem_sparse_ptr_flag_bitsILi2ELi16EEENSK_INS5_IJNS5_IJSB_SR_EEENS5_IJSL_S14_EEEEEENS5_IJNS5_IJS1N_SH_EEESO_EEEEEEEvNS4_8identityES1T_NS1U_INS1V_ILi3ELi4ELi3EEENS4_18smem_ptr_flag_bitsILi16EEENSK_INS5_IJSR_SH_EEENS5_IJSH_SB_EEEEEEEvS26_EENS_8epilogue10collective6detail29Sm90TmaWarpSpecializedAdapterINS2G_15DefaultEpilogueIfNS5_IJSB_llEEES2K_NS2F_6thread17LinearCombinationIfLi1EffLNS2L_9ScaleType4KindE0ELNS_15FloatRoundStyleE2EfEENS1_15EpilogueDefaultEEEEEvvEEEEvNT_6ParamsE,@function
        .size           _ZN7cutlass13device_kernelINS_4gemm6kernel13GemmUniversalIN4cute5tupleIJiiiiEEENS1_10collective13CollectiveMmaINS1_40MainloopSm90TmaGmmaWarpSpecializedSparseILi6ENS5_IJNS4_1CILi1EEESB_SB_EEENS1_35KernelTmaWarpSpecializedCooperativeEEENS5_IJNSA_ILi256EEENSA_ILi128EEENSA_ILi64EEEEEENS_6half_tENS5_IJNS4_6LayoutINS5_IJiNS5_IJNSA_ILi2EEEiEEEiEEENS5_IJlNS5_IJSB_SL_EEElEEEEENSK_INS5_IJNS5_IJNS5_IJNSA_ILi8EEESL_NSA_ILi4EEEEEEiEEENS5_IJNS5_IJNSA_ILi16EEESL_SL_EEEiEEEiEEENS5_IJNS5_IJNS5_IJSH_SV_NSA_ILi1024EEEEEENSA_ILi4096EEEEEENS5_IJNS5_IJSB_NSA_ILi512EEENSA_ILi32EEEEEElEEElEEEEEEEESJ_NS5_IJlSB_lEEENS4_8TiledMMAINS4_8MMA_AtomIJNS4_4SM904GMMA6SPARSE27GMMA_64x128x32_F32F16F16_SSILNS1E_5MajorE0ELS1H_0ELNS1E_7ScaleInE1ELS1I_1ELNS1E_9SparseSelE0EEEEEENSK_INS5_IJSL_SB_SB_EEENS5_IJSB_NSA_ILi0EEES1N_EEEEENS5_IJNS4_10UnderscoreES1Q_S1Q_EEEEENS4_13SM90_TMA_LOADENS4_14ComposedLayoutINS4_7SwizzleILi2ELi4ELi3EEENS4_25smem_sparse_ptr_flag_bitsILi2ELi16EEENSK_INS5_IJNS5_IJSB_SR_EEENS5_IJSL_S14_EEEEEENS5_IJNS5_IJS1N_SH_EEESO_EEEEEEEvNS4_8identityES1T_NS1U_INS1V_ILi3ELi4ELi3EEENS4_18smem_ptr_flag_bitsILi16EEENSK_INS5_IJSR_SH_EEENS5_IJSH_SB_EEEEEEEvS26_EENS_8epilogue10collective6detail29Sm90TmaWarpSpecializedAdapterINS2G_15DefaultEpilogueIfNS5_IJSB_llEEES2K_NS2F_6thread17LinearCombinationIfLi1EffLNS2L_9ScaleType4KindE0ELNS_15FloatRoundStyleE2EfEENS1_15EpilogueDefaultEEEEEvvEEEEvNT_6ParamsE,(.L_x_317 - _ZN7cutlass13device_kernelINS_4gemm6kernel13GemmUniversalIN4cute5tupleIJiiiiEEENS1_10collective13CollectiveMmaINS1_40MainloopSm90TmaGmmaWarpSpecializedSparseILi6ENS5_IJNS4_1CILi1EEESB_SB_EEENS1_35KernelTmaWarpSpecializedCooperativeEEENS5_IJNSA_ILi256EEENSA_ILi128EEENSA_ILi64EEEEEENS_6half_tENS5_IJNS4_6LayoutINS5_IJiNS5_IJNSA_ILi2EEEiEEEiEEENS5_IJlNS5_IJSB_SL_EEElEEEEENSK_INS5_IJNS5_IJNS5_IJNSA_ILi8EEESL_NSA_ILi4EEEEEEiEEENS5_IJNS5_IJNSA_ILi16EEESL_SL_EEEiEEEiEEENS5_IJNS5_IJNS5_IJSH_SV_NSA_ILi1024EEEEEENSA_ILi4096EEEEEENS5_IJNS5_IJSB_NSA_ILi512EEENSA_ILi32EEEEEElEEElEEEEEEEESJ_NS5_IJlSB_lEEENS4_8TiledMMAINS4_8MMA_AtomIJNS4_4SM904GMMA6SPARSE27GMMA_64x128x32_F32F16F16_SSILNS1E_5MajorE0ELS1H_0ELNS1E_7ScaleInE1ELS1I_1ELNS1E_9SparseSelE0EEEEEENSK_INS5_IJSL_SB_SB_EEENS5_IJSB_NSA_ILi0EEES1N_EEEEENS5_IJNS4_10UnderscoreES1Q_S1Q_EEEEENS4_13SM90_TMA_LOADENS4_14ComposedLayoutINS4_7SwizzleILi2ELi4ELi3EEENS4_25smem_sparse_ptr_flag_bitsILi2ELi16EEENSK_INS5_IJNS5_IJSB_SR_EEENS5_IJSL_S14_EEEEEENS5_IJNS5_IJS1N_SH_EEESO_EEEEEEEvNS4_8identityES1T_NS1U_INS1V_ILi3ELi4ELi3EEENS4_18smem_ptr_flag_bitsILi16EEENSK_INS5_IJSR_SH_EEENS5_IJSH_SB_EEEEEEEvS26_EENS_8epilogue10collective6detail29Sm90TmaWarpSpecializedAdapterINS2G_15DefaultEpilogueIfNS5_IJSB_llEEES2K_NS2F_6thread17LinearCombinationIfLi1EffLNS2L_9ScaleType4KindE0ELNS_15FloatRoundStyleE2EfEENS1_15EpilogueDefaultEEEEEvvEEEEvNT_6ParamsE)
        .other          _ZN7cutlass13device_kernelINS_4gemm6kernel13GemmUniversalIN4cute5tupleIJiiiiEEENS1_10collective13CollectiveMmaINS1_40MainloopSm90TmaGmmaWarpSpecializedSparseILi6ENS5_IJNS4_1CILi1EEESB_SB_EEENS1_35KernelTmaWarpSpecializedCooperativeEEENS5_IJNSA_ILi256EEENSA_ILi128EEENSA_ILi64EEEEEENS_6half_tENS5_IJNS4_6LayoutINS5_IJiNS5_IJNSA_ILi2EEEiEEEiEEENS5_IJlNS5_IJSB_SL_EEElEEEEENSK_INS5_IJNS5_IJNS5_IJNSA_ILi8EEESL_NSA_ILi4EEEEEEiEEENS5_IJNS5_IJNSA_ILi16EEESL_SL_EEEiEEEiEEENS5_IJNS5_IJNS5_IJSH_SV_NSA_ILi1024EEEEEENSA_ILi4096EEEEEENS5_IJNS5_IJSB_NSA_ILi512EEENSA_ILi32EEEEEElEEElEEEEEEEESJ_NS5_IJlSB_lEEENS4_8TiledMMAINS4_8MMA_AtomIJNS4_4SM904GMMA6SPARSE27GMMA_64x128x32_F32F16F16_SSILNS1E_5MajorE0ELS1H_0ELNS1E_7ScaleInE1ELS1I_1ELNS1E_9SparseSelE0EEEEEENSK_INS5_IJSL_SB_SB_EEENS5_IJSB_NSA_ILi0EEES1N_EEEEENS5_IJNS4_10UnderscoreES1Q_S1Q_EEEEENS4_13SM90_TMA_LOADENS4_14ComposedLayoutINS4_7SwizzleILi2ELi4ELi3EEENS4_25smem_sparse_ptr_flag_bitsILi2ELi16EEENSK_INS5_IJNS5_IJSB_SR_EEENS5_IJSL_S14_EEEEEENS5_IJNS5_IJS1N_SH_EEESO_EEEEEEEvNS4_8identityES1T_NS1U_INS1V_ILi3ELi4ELi3EEENS4_18smem_ptr_flag_bitsILi16EEENSK_INS5_IJSR_SH_EEENS5_IJSH_SB_EEEEEEEvS26_EENS_8epilogue10collective6detail29Sm90TmaWarpSpecializedAdapterINS2G_15DefaultEpilogueIfNS5_IJSB_llEEES2K_NS2F_6thread17LinearCombinationIfLi1EffLNS2L_9ScaleType4KindE0ELNS_15FloatRoundStyleE2EfEENS1_15EpilogueDefaultEEEEEvvEEEEvNT_6ParamsE,@"STO_CUDA_ENTRY STV_DEFAULT"
_ZN7cutlass13device_kernelINS_4gemm6kernel13GemmUniversalIN4cute5tupleIJiiiiEEENS1_10collective13CollectiveMmaINS1_40MainloopSm90TmaGmmaWarpSpecializedSparseILi6ENS5_IJNS4_1CILi1EEESB_SB_EEENS1_35KernelTmaWarpSpecializedCooperativeEEENS5_IJNSA_ILi256EEENSA_ILi128EEENSA_ILi64EEEEEENS_6half_tENS5_IJNS4_6LayoutINS5_IJiNS5_IJNSA_ILi2EEEiEEEiEEENS5_IJlNS5_IJSB_SL_EEElEEEEENSK_INS5_IJNS5_IJNS5_IJNSA_ILi8EEESL_NSA_ILi4EEEEEEiEEENS5_IJNS5_IJNSA_ILi16EEESL_SL_EEEiEEEiEEENS5_IJNS5_IJNS5_IJSH_SV_NSA_ILi1024EEEEEENSA_ILi4096EEEEEENS5_IJNS5_IJSB_NSA_ILi512EEENSA_ILi32EEEEEElEEElEEEEEEEESJ_NS5_IJlSB_lEEENS4_8TiledMMAINS4_8MMA_AtomIJNS4_4SM904GMMA6SPARSE27GMMA_64x128x32_F32F16F16_SSILNS1E_5MajorE0ELS1H_0ELNS1E_7ScaleInE1ELS1I_1ELNS1E_9SparseSelE0EEEEEENSK_INS5_IJSL_SB_SB_EEENS5_IJSB_NSA_ILi0EEES1N_EEEEENS5_IJNS4_10UnderscoreES1Q_S1Q_EEEEENS4_13SM90_TMA_LOADENS4_14ComposedLayoutINS4_7SwizzleILi2ELi4ELi3EEENS4_25smem_sparse_ptr_flag_bitsILi2ELi16EEENSK_INS5_IJNS5_IJSB_SR_EEENS5_IJSL_S14_EEEEEENS5_IJNS5_IJS1N_SH_EEESO_EEEEEEEvNS4_8identityES1T_NS1U_INS1V_ILi3ELi4ELi3EEENS4_18smem_ptr_flag_bitsILi16EEENSK_INS5_IJSR_SH_EEENS5_IJSH_SB_EEEEEEEvS26_EENS_8epilogue10collective6detail29Sm90TmaWarpSpecializedAdapterINS2G_15DefaultEpilogueIfNS5_IJSB_llEEES2K_NS2F_6thread17LinearCombinationIfLi1EffLNS2L_9ScaleType4KindE0ELNS_15FloatRoundStyleE2EfEENS1_15EpilogueDefaultEEEEEvvEEEEvNT_6ParamsE:
[----:B------:R-:W-:Y:S01]  /*0000*/  LDC R1, c[0x0][0x28] ;  /* 0x00000a00ff017b82 */ /* 0x000fe20000000800 */
[----:B------:R-:W0:Y:S01]  /*0010*/  S2R R0, SR_TID.X ;  /* 0x0000000000007919 */ /* 0x000e220000002100 */
[----:B------:R-:W-:Y:S01]  /*0020*/  ELECT P0, URZ, PT ;  /* 0x00000000003f782f */ /* 0x000fe20003800000 */
[----:B------:R-:W-:Y:S01]  /*0030*/  BSSY B0, `(.L_x_0) ;  /* 0x0000012000007945 */ /* 0x000fe20003800000 */
[--C-:B0-----:R-:W-:Y:S02]  /*0040*/  SHF.R.U32.HI R2, RZ, 0x5, R0.reuse ;  /* 0x00000005ff027819 */ /* 0x101fe40000011600 */
[----:B------:R-:W-:-:S03]  /*0050*/  SHF.R.U32.HI R6, RZ, 0x7, R0 ;  /* 0x00000007ff067819 */ /* 0x000fc60000011600 */
[----:B------:R-:W0:Y:S04]  /*0060*/  SHFL.IDX PT, R5, R2, RZ, 0x1f ;  /* 0x00001fff02057589 */ /* 0x000e2800000e0000 */
[----:B------:R1:W2:Y:S01]  /*0070*/  SHFL.IDX PT, R7, R6, RZ, 0x1f ;  /* 0x00001fff06077589 */ /* 0x0002a200000e0000 */
[----:B0-----:R-:W-:-:S13]  /*0080*/  ISETP.NE.OR P0, PT, R5, RZ, !P0 ;  /* 0x000000ff0500720c */ /* 0x001fda0004705670 */
[----:B-12---:R-:W-:Y:S05]  /*0090*/  @P0 BRA `(.L_x_1) ;  /* 0x00000000002c0947 */ /* 0x006fea0003800000 */
[----:B------:R-:W-:Y:S02]  /*00a0*/  ULDC.64 UR4, c[0x0][0x198] ;  /* 0x0000660000047ab9 */ /* 0x000fe40000000a00 */
[----:B------:R-:W-:Y:S02]  /*00b0*/  UIADD3 UR6, UP0, UR4, 0xf0, URZ ;  /* 0x000000f004067890 */ /* 0x000fe4000ff1e03f */
[----:B------:R-:W-:Y:S02]  /*00c0*/  UIADD3 UR8, UP1, UR4, 0x1f0, URZ ;  /* 0x000001f004087890 */ /* 0x000fe4000ff3e03f */
[----:B------:R-:W-:Y:S02]  /*00d0*/  UIADD3 UR4, UP2, UR4, 0x2f0, URZ ;  /* 0x000002f004047890 */ /* 0x000fe4000ff5e03f */
[----:B------:R-:W-:Y:S02]  /*00e0*/  UIADD3.X UR7, URZ, UR5, URZ, UP0, !UPT ;  /* 0x000000053f077290 */ /* 0x000fe400087fe43f */
[----:B------:R-:W-:-:S02]  /*00f0*/  UIADD3.X UR9, URZ, UR5, URZ, UP1, !UPT ;  /* 0x000000053f097290 */ /* 0x000fc40008ffe43f */
[----:B------:R-:W-:-:S05]  /*0100*/  UIADD3.X UR5, URZ, UR5, URZ, UP2, !UPT ;  /* 0x000000053f057290 */ /* 0x000fca00097fe43f */
[----:B------:R0:W-:Y:S02]  /*0110*/  UTMACCTL.PF [UR6] ;  /* 0x00000000060079b9 */ /* 0x0001e40008040000 */
[----:B------:R0:W-:Y:S02]  /*0120*/  UTMACCTL.PF [UR8] ;  /* 0x00000000080079b9 */ /* 0x0001e40008040000 */
[----:B------:R0:W-:Y:S02]  /*0130*/  UTMACCTL.PF [UR4] ;  /* 0x00000000040079b9 */ /* 0x0001e40008040000 */
[----:B0-----:R-:W-:Y:S01]  /*0140*/  NOP ;  /* 0x0000000000007918 */ /* 0x001fe20000000000 */
.L_x_1:
[----:B------:R-:W-:Y:S05]  /*0150*/  BSYNC B0 ;  /* 0x0000000000007941 */ /* 0x000fea0003800000 */
.L_x_0:
[----:B------:R-:W0:Y:S02]  /*0160*/  SHFL.IDX PT, R3, R2, RZ, 0x1f ;  /* 0x00001fff02037589 */ /* 0x000e2400000e0000 */
[----:B0-----:R-:W-:-:S13]  /*0170*/  ISETP.NE.AND P0, PT, R3, RZ, PT ;  /* 0x000000ff0300720c */ /* 0x001fda0003f05270 */
[----:B------:R-:W-:Y:S05]  /*0180*/  @P0 BRA `(.L_x_2) ;  /* 0x0000000000680947 */ /* 0x000fea0003800000 */
[----:B------:R-:W0:Y:S01]  /*0190*/  S2UR UR8, SR_CgaCtaId ;  /* 0x00000000000879c3 */ /* 0x000e220000008800 */
[----:B------:R-:W-:Y:S01]  /*01a0*/  UMOV UR4, 0x400 ;  /* 0x0000040000047882 */ /* 0x000fe20000000000 */
[----:B------:R-:W-:Y:S01]  /*01b0*/  UMOV UR5, 0x1 ;  /* 0x0000000100057882 */ /* 0x000fe20000000000 */
[----:B------:R-:W-:Y:S01]  /*01c0*/  UMOV UR6, 0x100 ;  /* 0x0000010000067882 */ /* 0x000fe20000000000 */
[----:B------:R-:W-:Y:S01]  /*01d0*/  ELECT P0, URZ, PT ;  /* 0x00000000003f782f */ /* 0x000fe20003800000 */
[----:B------:R-:W-:-:S04]  /*01e0*/  UIADD3 UR6, -UR6, 0x100000, URZ ;  /* 0x0010000006067890 */ /* 0x000fc8000fffe13f */
[----:B------:R-:W-:Y:S02]  /*01f0*/  USHF.L.U32 UR7, UR6, 0xb, URZ ;  /* 0x0000000b06077899 */ /* 0x000fe4000800063f */
[----:B------:R-:W-:Y:S02]  /*0200*/  USHF.L.U32 UR6, UR6, 0x1, URZ ;  /* 0x0000000106067899 */ /* 0x000fe4000800063f */
[----:B0-----:R-:W-:Y:S02]  /*0210*/  ULEA UR8, UR8, UR4, 0x18 ;  /* 0x0000000408087291 */ /* 0x001fe4000f8ec03f */
[----:B------:R-:W-:-:S04]  /*0220*/  UIADD3 UR4, -UR5, 0x100000, URZ ;  /* 0x0010000005047890 */ /* 0x000fc8000fffe13f */
[----:B------:R-:W-:Y:S02]  /*0230*/  USHF.L.U32 UR5, UR4, 0xb, URZ ;  /* 0x0000000b04057899 */ /* 0x000fe4000800063f */
[----:B------:R-:W-:Y:S01]  /*0240*/  USHF.L.U32 UR4, UR4, 0x1, URZ ;  /* 0x0000000104047899 */ /* 0x000fe2000800063f */
[----:B------:R-:W0:Y:S11]  /*0250*/  FENCE.VIEW.ASYNC.S ;  /* 0x00000000000073c6 */ /* 0x000e360000000000 */
[----:B0-----:R0:W1:Y:S01]  /*0260*/  SYNCS.EXCH.64 URZ, [UR8], UR4 ;  /* 0x00000004083f75b2 */ /* 0x0010620008000100 */
[----:B------:R0:W2:Y:S01]  /*0270*/  SYNCS.EXCH.64 URZ, [UR8+0x30], UR6 ;  /* 0x00003006083f75b2 */ /* 0x0000a20008000100 */
[----:B------:R0:W3:Y:S01]  /*0280*/  SYNCS.EXCH.64 URZ, [UR8+0x8], UR4 ;  /* 0x00000804083f75b2 */ /* 0x0000e20008000100 */
[----:B------:R0:W4:Y:S01]  /*0290*/  SYNCS.EXCH.64 URZ, [UR8+0x38], UR6 ;  /* 0x00003806083f75b2 */ /* 0x0001220008000100 */
[----:B------:R0:W0:Y:S01]  /*02a0*/  SYNCS.EXCH.64 URZ, [UR8+0x10], UR4 ;  /* 0x00001004083f75b2 */ /* 0x0000220008000100 */
[----:B------:R0:W0:Y:S01]  /*02b0*/  SYNCS.EXCH.64 URZ, [UR8+0x40], UR6 ;  /* 0x00004006083f75b2 */ /* 0x0000220008000100 */
[----:B------:R0:W0:Y:S01]  /*02c0*/  SYNCS.EXCH.64 URZ, [UR8+0x18], UR4 ;  /* 0x00001804083f75b2 */ /* 0x0000220008000100 */
[----:B------:R0:W0:Y:S01]  /*02d0*/  SYNCS.EXCH.64 URZ, [UR8+0x48], UR6 ;  /* 0x00004806083f75b2 */ /* 0x0000220008000100 */
[----:B------:R0:W0:Y:S01]  /*02e0*/  SYNCS.EXCH.64 URZ, [UR8+0x20], UR4 ;  /* 0x00002004083f75b2 */ /* 0x0000220008000100 */
[----:B------:R0:W0:Y:S01]  /*02f0*/  SYNCS.EXCH.64 URZ, [UR8+0x50], UR6 ;  /* 0x00005006083f75b2 */ /* 0x0000220008000100 */
[----:B------:R0:W0:Y:S01]  /*0300*/  SYNCS.EXCH.64 URZ, [UR8+0x28], UR4 ;  /* 0x00002804083f75b2 */ /* 0x0000220008000100 */
[----:B------:R0:W0:Y:S01]  /*0310*/  SYNCS.EXCH.64 URZ, [UR8+0x58], UR6 ;  /* 0x00005806083f75b2 */ /* 0x0000220008000100 */
[----:B------:R-:W-:Y:S01]  /*0320*/  NOP ;  /* 0x0000000000007918 */ /* 0x000fe20000000000 */
.L_x_2:
[----:B------:R-:W5:Y:S01]  /*0330*/  SHFL.IDX PT, R2, R2, RZ, 0x1f ;  /* 0x00001fff02027589 */ /* 0x000f6200000e0000 */
[----:B------:R-:W1:Y:S01]  /*0340*/  LDC R3, c[0x0][0x75c] ;  /* 0x0001d700ff037b82 */ /* 0x000e620000000800 */
[----:B------:R-:W-:Y:S02]  /*0350*/  ELECT P0, URZ, PT ;  /* 0x00000000003f782f */ /* 0x000fe40003800000 */
[----:B------:R-:W-:Y:S01]  /*0360*/  SHF.R.S32.HI R4, RZ, 0x1f, R5 ;  /* 0x0000001fff047819 */ /* 0x000fe20000011405 */
[----:B------:R-:W2:Y:S01]  /*0370*/  S2R R11, SR_CTAID.Y ;  /* 0x00000000000b7919 */ /* 0x000ea20000002600 */
[----:B0-----:R-:W-:Y:S01]  /*0380*/  UMOV UR4, 0x20 ;  /* 0x0000002000047882 */ /* 0x001fe20000000000 */
[----:B------:R-:W-:Y:S01]  /*0390*/  ISETP.NE.AND P2, PT, R7, RZ, PT ;  /* 0x000000ff0700720c */ /* 0x000fe20003f45270 */
[----:B------:R-:W-:Y:S01]  /*03a0*/  NOP ;  /* 0x0000000000007918 */ /* 0x000fe20000000000 */
[----:B------:R-:W0:Y:S01]  /*03b0*/  S2R R8, SR_CTAID.X ;  /* 0x0000000000087919 */ /* 0x000e220000002500 */
[----:B------:R-:W-:Y:S01]  /*03c0*/  LEA.HI R4, R4, R5, RZ, 0x2 ;  /* 0x0000000504047211 */ /* 0x000fe200078f10ff */
[----:B------:R-:W-:-:S03]  /*03d0*/  NOP ;  /* 0x0000000000007918 */ /* 0x000fc60000000000 */
[----:B------:R-:W-:-:S05]  /*03e0*/  LOP3.LUT R4, R4, 0xfffffffc, RZ, 0xc0, !PT ;  /* 0xfffffffc04047812 */ /* 0x000fca00078ec0ff */
[----:B------:R-:W-:Y:S01]  /*03f0*/  IMAD.IADD R5, R5, 0x1, -R4 ;  /* 0x0000000105057824 */ /* 0x000fe200078e0a04 */
[----:B-----5:R-:W-:Y:S02]  /*0400*/  ISETP.NE.OR P0, PT, R2, RZ, !P0 ;  /* 0x000000ff0200720c */ /* 0x020fe40004705670 */
[----:B-1----:R-:W-:-:S11]  /*0410*/  ISETP.NE.AND P3, PT, R3, 0x1, PT ;  /* 0x000000010300780c */ /* 0x002fd60003f65270 */
[----:B------:R-:W-:Y:S01]  /*0420*/  VOTEU.ALL UP0, P0 ;  /* 0x00000000003f7886 */ /* 0x000fe20000000000 */
[----:B------:R-:W-:Y:S01]  /*0430*/  VOTEU.ALL UP1, P0 ;  /* 0x00000000003f7886 */ /* 0x000fe20000020000 */
[----:B------:R-:W0:Y:S01]  /*0440*/  @P3 LDC R9, c[0x0][0x10] ;  /* 0x00000400ff093b82 */ /* 0x000e220000000800 */
[----:B--2---:R-:W-:Y:S02]  /*0450*/  @P3 IMAD.MOV.U32 R2, RZ, RZ, R11 ;  /* 0x000000ffff023224 */ /* 0x004fe400078e000b */
[----:B------:R-:W-:Y:S01]  /*0460*/  @!UP0 UMOV UR6, 0x400 ;  /* 0x0000040000068882 */ /* 0x000fe20000000000 */
[----:B------:R-:W-:-:S04]  /*0470*/  @!UP0 UIADD3 UR4, -UR4, 0x100000, URZ ;  /* 0x0010000004048890 */ /* 0x000fc8000fffe13f */
[----:B------:R-:W-:Y:S02]  /*0480*/  @!UP0 USHF.L.U32 UR5, UR4, 0xb, URZ ;  /* 0x0000000b04058899 */ /* 0x000fe4000800063f */
[----:B------:R-:W-:Y:S01]  /*0490*/  @!UP0 USHF.L.U32 UR4, UR4, 0x1, URZ ;  /* 0x0000000104048899 */ /* 0x000fe2000800063f */
[----:B------:R-:W-:Y:S02]  /*04a0*/  @P3 IMAD.MOV.U32 R3, RZ, RZ, RZ ;  /* 0x000000ffff033224 */ /* 0x000fe400078e00ff */
[----:B------:R-:W-:Y:S01]  /*04b0*/  @P3 IMAD.MOV.U32 R15, RZ, RZ, RZ ;  /* 0x000000ffff0f3224 */ /* 0x000fe200078e00ff */
[----:B------:R-:W1:Y:S08]  /*04c0*/  @!UP0 S2UR UR7, SR_CgaCtaId ;  /* 0x00000000000789c3 */ /* 0x000e700000008800 */
[----:B------:R-:W2:Y:S01]  /*04d0*/  @!P3 LDC R12, c[0x0][0xc] ;  /* 0x00000300ff0cbb82 */ /* 0x000ea20000000800 */
[----:B0-----:R-:W-:-:S04]  /*04e0*/  @P3 IMAD.WIDE.U32 R2, R8, R9, R2 ;  /* 0x0000000908023225 */ /* 0x001fc800078e0002 */
[----:B------:R-:W-:Y:S02]  /*04f0*/  IMAD.MOV.U32 R9, RZ, RZ, RZ ;  /* 0x000000ffff097224 */ /* 0x000fe400078e00ff */
[----:B------:R-:W-:Y:S01]  /*0500*/  @P3 IMAD.IADD R3, R3, 0x1, R15 ;  /* 0x0000000103033824 */ /* 0x000fe200078e020f */
[----:B-1----:R-:W-:Y:S01]  /*0510*/  @!UP0 ULEA UR6, UR7, UR6, 0x18 ;  /* 0x0000000607068291 */ /* 0x002fe2000f8ec03f */
[----:B------:R-:W-:Y:S01]  /*0520*/  VOTEU.ALL UP0, P0 ;  /* 0x00000000003f7886 */ /* 0x000fe20000000000 */
[----:B------:R-:W-:-:S04]  /*0530*/  ISETP.NE.AND P0, PT, R5, 0x3, PT ;  /* 0x000000030500780c */ /* 0x000fc80003f05270 */
[----:B------:R-:W-:Y:S01]  /*0540*/  ISETP.EQ.OR P0, PT, R5, RZ, !P0 ;  /* 0x000000ff0500720c */ /* 0x000fe20004702670 */
[----:B--2---:R-:W-:-:S03]  /*0550*/  @!P3 IMAD.WIDE.U32 R12, R12, R11, R8 ;  /* 0x0000000b0c0cb225 */ /* 0x004fc600078e0008 */
[C---:B------:R-:W-:Y:S01]  /*0560*/  ISETP.EQ.AND P0, PT, R7.reuse, RZ, P0 ;  /* 0x000000ff0700720c */ /* 0x040fe20000702270 */
[----:B------:R-:W-:Y:S01]  /*0570*/  VIADD R7, R7, 0xffffffff ;  /* 0xffffffff07077836 */ /* 0x000fe20000000000 */
[----:B------:R-:W0:Y:S02]  /*0580*/  FENCE.VIEW.ASYNC.S ;  /* 0x00000000000073c6 */ /* 0x000e240000000000 */
[----:B0-----:R0:W3:Y:S01]  /*0590*/  @!UP0 SYNCS.EXCH.64 URZ, [UR6+0x70], UR4 ;  /* 0x00007004063f85b2 */ /* 0x0010e20008000100 */
[----:B------:R-:W-:Y:S01]  /*05a0*/  @!P3 IMAD.MOV.U32 R2, RZ, RZ, R12 ;  /* 0x000000ffff02b224 */ /* 0x000fe200078e000c */
[----:B------:R-:W-:Y:S01]  /*05b0*/  SEL R4, RZ, 0x1, !P0 ;  /* 0x00000001ff047807 */ /* 0x000fe20004000000 */
[----:B------:R-:W-:Y:S01]  /*05c0*/  @!P3 IMAD.MOV.U32 R3, RZ, RZ, R13 ;  /* 0x000000ffff03b224 */ /* 0x000fe200078e000d */
[----:B------:R-:W-:-:S04]  /*05d0*/  ISETP.GE.U32.AND P1, PT, R7, 0x2, PT ;  /* 0x000000020700780c */ /* 0x000fc80003f26070 */
[----:B------:R-:W-:Y:S01]  /*05e0*/  SEL R4, R4, 0x2, P1 ;  /* 0x0000000204047807 */ /* 0x000fe20000800000 */
[----:B------:R0:W3:Y:S01]  /*05f0*/  @!UP1 SYNCS.EXCH.64 URZ, [UR6+0x78], UR4 ;  /* 0x00007804063f95b2 */ /* 0x0000e20008000100 */
[----:B------:R-:W-:Y:S01]  /*0600*/  NOP ;  /* 0x0000000000007918 */ /* 0x000fe20000000000 */
[----:B---34-:R-:W-:Y:S06]  /*0610*/  BAR.SYNC.DEFER_BLOCKING 0x0 ;  /* 0x0000000000007b1d */ /* 0x018fec0000010000 */
[----:B------:R-:W-:Y:S05]  /*0620*/  @!P2 BRA `(.L_x_3) ;  /* 0x0000009c0084a947 */ /* 0x000fea0003800000 */
[----:B------:R-:W-:-:S13]  /*0630*/  ISETP.GT.U32.AND P0, PT, R7, 0x1, PT ;  /* 0x000000010700780c */ /* 0x000fda0003f04070 */
[----:B0-----:R-:W-:Y:S05]  /*0640*/  @P0 EXIT ;  /* 0x000000000000094d */ /* 0x001fea0003800000 */
[----:B------:R-:W-:Y:S01]  /*0650*/  ULDC.64 UR4, c[0x0][0x750] ;  /* 0x0001d40000047ab9 */ /* 0x000fe20000000a00 */
[----:B------:R-:W-:Y:S01]  /*0660*/  PRMT R12, RZ, 0x7610, R12 ;  /* 0x00007610ff0c7816 */ /* 0x000fe2000000000c */
[----:B------:R-:W-:Y:S01]  /*0670*/  IMAD.MOV.U32 R10, RZ, RZ, -0x1 ;  /* 0xffffffffff0a7424 */ /* 0x000fe200078e00ff */
[----:B------:R-:W-:Y:S01]  /*0680*/  ISETP.GE.U32.AND P0, PT, R2, UR4, PT ;  /* 0x0000000402007c0c */ /* 0x000fe2000bf06070 */
[----:B------:R-:W-:Y:S02]  /*0690*/  IMAD.MOV.U32 R7, RZ, RZ, -0x1 ;  /* 0xffffffffff077424 */ /* 0x000fe400078e00ff */
[----:B------:R-:W-:Y:S01]  /*06a0*/  IMAD.MOV.U32 R5, RZ, RZ, -0x1 ;  /* 0xffffffffff057424 */ /* 0x000fe200078e00ff */
[----:B------:R-:W-:-:S13]  /*06b0*/  ISETP.GE.U32.AND.EX P0, PT, R3, UR5, PT, P0 ;  /* 0x0000000503007c0c */ /* 0x000fda000bf06100 */
[----:B------:R-:W-:Y:S05]  /*06c0*/  @P0 BRA `(.L_x_4) ;  /* 0x00000004005c0947 */ /* 0x000fea0003800000 */
[----:B------:R-:W0:Y:S01]  /*06d0*/  LDC.64 R18, c[0x0][0x728] ;  /* 0x0001ca00ff127b82 */ /* 0x000e220000000a00 */
[----:B------:R-:W-:Y:S02]  /*06e0*/  IMAD.MOV.U32 R12, RZ, RZ, R2 ;  /* 0x000000ffff0c7224 */ /* 0x000fe400078e0002 */
[----:B------:R-:W-:-:S05]  /*06f0*/  IMAD.MOV.U32 R13, RZ, RZ, R3 ;  /* 0x000000ffff0d7224 */ /* 0x000fca00078e0003 */
[----:B------:R-:W1:Y:S08]  /*0700*/  LDC R10, c[0x0][0x730] ;  /* 0x0001cc00ff0a7b82 */ /* 0x000e700000000800 */
[----:B------:R-:W2:Y:S01]  /*0710*/  LDC.64 R20, c[0x0][0x720] ;  /* 0x0001c800ff147b82 */ /* 0x000ea20000000a00 */
[----:B0-----:R-:W-:-:S04]  /*0720*/  ISETP.NE.U32.AND P0, PT, R18, RZ, PT ;  /* 0x000000ff1200720c */ /* 0x001fc80003f05070 */
[----:B------:R-:W-:-:S13]  /*0730*/  ISETP.NE.AND.EX P0, PT, R19, RZ, PT, P0 ;  /* 0x000000ff1300720c */ /* 0x000fda0003f05300 */
[----:B-12---:R-:W-:Y:S05]  /*0740*/  @!P0 BRA `(.L_x_5) ;  /* 0x0000000000288947 */ /* 0x006fea0003800000 */
[----:B------:R-:W0:Y:S02]  /*0750*/  LDC R5, c[0x0][0x734] ;  /* 0x0001cd00ff057b82 */ /* 0x000e240000000800 */
[----:B0-----:R-:W-:-:S05]  /*0760*/  IADD3 R5, P0, R2, R5, RZ ;  /* 0x0000000502057210 */ /* 0x001fca0007f1e0ff */
[----:B------:R-:W-:-:S04]  /*0770*/  IMAD.X R7, RZ, RZ, R3, P0 ;  /* 0x000000ffff077224 */ /* 0x000fc800000e0603 */
[----:B------:R-:W-:-:S04]  /*0780*/  IMAD.WIDE.U32 R12, R7, R18, RZ ;  /* 0x00000012070c7225 */ /* 0x000fc800078e00ff */
[----:B------:R-:W-:-:S04]  /*0790*/  IMAD.WIDE.U32 R14, P0, R5, R19, R12 ;  /* 0x00000013050e7225 */ /* 0x000fc8000780000c */
[----:B------:R-:W-:-:S04]  /*07a0*/  IMAD.WIDE.U32 R12, R5, R18, RZ ;  /* 0x00000012050c7225 */ /* 0x000fc800078e00ff */
[----:B------:R-:W-:Y:S01]  /*07b0*/  IMAD.X R17, RZ, RZ, RZ, P0 ;  /* 0x000000ffff117224 */ /* 0x000fe200000e06ff */
[----:B------:R-:W-:Y:S01]  /*07c0*/  IADD3 RZ, P0, R13, R14, RZ ;  /* 0x0000000e0dff7210 */ /* 0x000fe20007f1e0ff */
[----:B------:R-:W-:-:S04]  /*07d0*/  IMAD.MOV.U32 R16, RZ, RZ, R15 ;  /* 0x000000ffff107224 */ /* 0x000fc800078e000f */
[----:B------:R-:W-:-:S08]  /*07e0*/  IMAD.WIDE.U32.X R12, R7, R19, R16, P0 ;  /* 0x00000013070c7225 */ /* 0x000fd000000e0410 */
.L_x_5:
[-CC-:B------:R-:W-:Y:S01]  /*07f0*/  SHF.R.U64 R25, R12, R10.reuse, R13.reuse ;  /* 0x0000000a0c197219 */ /* 0x180fe2000000120d */
[----:B------:R-:W0:Y:S01]  /*0800*/  LDC.64 R26, c[0x0][0x740] ;  /* 0x0001d000ff1a7b82 */ /* 0x000e220000000a00 */
[----:B------:R-:W-:Y:S01]  /*0810*/  SHF.R.U32.HI R7, RZ, R10, R13 ;  /* 0x0000000aff077219 */ /* 0x000fe2000001160d */
[----:B------:R-:W-:Y:S01]  /*0820*/  ULDC UR4, c[0x0][0x150] ;  /* 0x0000540000047ab9 */ /* 0x000fe20000000800 */
[----:B------:R-:W-:Y:S02]  /*0830*/  IADD3 R9, P0, RZ, -R25, RZ ;  /* 0x80000019ff097210 */ /* 0x000fe40007f1e0ff */
[----:B------:R-:W-:-:S03]  /*0840*/  I2FP.F32.U32 R5, R8 ;  /* 0x0000000800057245 */ /* 0x000fc60000201000 */
[----:B------:R-:W1:Y:S01]  /*0850*/  LDC R14, c[0x0][0x718] ;  /* 0x0001c600ff0e7b82 */ /* 0x000e620000000800 */
[----:B------:R-:W-:Y:S02]  /*0860*/  IMAD.X R15, RZ, RZ, ~R7, P0 ;  /* 0x000000ffff0f7224 */ /* 0x000fe400000e0e07 */
[----:B------:R-:W-:Y:S01]  /*0870*/  FMUL R5, R5, UR4 ;  /* 0x0000000405057c20 */ /* 0x000fe20008400000 */
[----:B------:R-:W-:Y:S01]  /*0880*/  IMAD.WIDE.U32 R12, R9, R20, R2 ;  /* 0x00000014090c7225 */ /* 0x000fe200078e0002 */
[----:B------:R-:W-:-:S03]  /*0890*/  ULDC UR4, c[0x0][0x154] ;  /* 0x0000550000047ab9 */ /* 0x000fc60000000800 */
[----:B------:R-:W-:Y:S01]  /*08a0*/  IMAD R10, R15, R20, RZ ;  /* 0x000000140f0a7224 */ /* 0x000fe200078e02ff */
[----:B------:R-:W2:Y:S01]  /*08b0*/  LDC R7, c[0x0][0x144] ;  /* 0x00005100ff077b82 */ /* 0x000ea20000000800 */
[----:B------:R-:W3:Y:S01]  /*08c0*/  F2I.U32.TRUNC.NTZ R5, R5 ;  /* 0x0000000500057305 */ /* 0x000ee2000020f000 */
[----:B------:R-:W-:Y:S02]  /*08d0*/  IMAD.MOV.U32 R15, RZ, RZ, -0x1 ;  /* 0xffffffffff0f7424 */ /* 0x000fe400078e00ff */
[----:B------:R-:W-:-:S04]  /*08e0*/  IMAD R9, R9, R21, R10 ;  /* 0x0000001509097224 */ /* 0x000fc800078e020a */
[----:B------:R-:W4:Y:S01]  /*08f0*/  LDC R16, c[0x0][0x708] ;  /* 0x0001c200ff107b82 */ /* 0x000f220000000800 */
[----:B------:R-:W-:Y:S01]  /*0900*/  IMAD.IADD R13, R13, 0x1, R9 ;  /* 0x000000010d0d7824 */ /* 0x000fe200078e0209 */
[----:B0-----:R-:W-:Y:S02]  /*0910*/  ISETP.NE.U32.AND P0, PT, R26, RZ, PT ;  /* 0x000000ff1a00720c */ /* 0x001fe40003f05070 */
[----:B------:R-:W-:Y:S02]  /*0920*/  I2FP.F32.U32 R9, R11 ;  /* 0x0000000b00097245 */ /* 0x000fe40000201000 */
[----:B------:R-:W-:Y:S02]  /*0930*/  ISETP.NE.AND.EX P0, PT, R27, RZ, PT, P0 ;  /* 0x000000ff1b00720c */ /* 0x000fe40003f05300 */
[----:B------:R-:W0:Y:S01]  /*0940*/  LDC R24, c[0x0][0x758] ;  /* 0x0001d600ff187b82 */ /* 0x000e220000000800 */
[-C--:B-1----:R-:W-:Y:S01]  /*0950*/  SHF.R.U64 R20, R12, R14.reuse, R13 ;  /* 0x0000000e0c147219 */ /* 0x082fe2000000120d */
[----:B---3--:R-:W-:Y:S01]  /*0960*/  IMAD.MOV R10, RZ, RZ, -R5 ;  /* 0x000000ffff0a7224 */ /* 0x008fe200078e0a05 */
[----:B------:R-:W-:Y:S01]  /*0970*/  SHF.R.U32.HI R13, RZ, R14, R13 ;  /* 0x0000000eff0d7219 */ /* 0x000fe2000001160d */
[----:B------:R-:W-:-:S04]  /*0980*/  FMUL R9, R9, UR4 ;  /* 0x0000000409097c20 */ /* 0x000fc80008400000 */
[----:B------:R-:W1:Y:S01]  /*0990*/  LDC R18, c[0x0][0x148] ;  /* 0x00005200ff127b82 */ /* 0x000e620000000800 */
[----:B--2---:R-:W-:-:S07]  /*09a0*/  IMAD R5, R7, R10, R8 ;  /* 0x0000000a07057224 */ /* 0x004fce00078e0208 */
[----:B------:R-:W2:Y:S01]  /*09b0*/  LDC R22, c[0x0][0x700] ;  /* 0x0001c000ff167b82 */ /* 0x000ea20000000800 */
[-CC-:B----4-:R-:W-:Y:S02]  /*09c0*/  SHF.R.U64 R29, R20, R16.reuse, R13.reuse ;  /* 0x00000010141d7219 */ /* 0x190fe4000000120d */
[----:B------:R-:W-:Y:S01]  /*09d0*/  SHF.R.U32.HI R7, RZ, R16, R13 ;  /* 0x00000010ff077219 */ /* 0x000fe2000001160d */
[----:B------:R-:W-:Y:S01]  /*09e0*/  IMAD.MOV.U32 R13, RZ, RZ, 0x1 ;  /* 0x00000001ff0d7424 */ /* 0x000fe200078e00ff */
[----:B------:R3:W4:Y:S03]  /*09f0*/  F2I.U32.TRUNC.NTZ R16, R9 ;  /* 0x0000000900107305 */ /* 0x000726000020f000 */
[----:B------:R-:W1:Y:S01]  /*0a00*/  LDC R19, c[0x0][0x748] ;  /* 0x0001d200ff137b82 */ /* 0x000e620000000800 */
[-C--:B0-----:R-:W-:Y:S02]  /*0a10*/  SHF.L.U32 R8, R15, R24.reuse, RZ ;  /* 0x000000180f087219 */ /* 0x081fe400000006ff */
[----:B------:R-:W-:-:S02]  /*0a20*/  SHF.R.U64 R28, R29, R24, R7 ;  /* 0x000000181d1c7219 */ /* 0x000fc40000001207 */
[----:B------:R-:W-:Y:S02]  /*0a30*/  SHF.R.U32.HI R17, RZ, R24, R7 ;  /* 0x00000018ff117219 */ /* 0x000fe40000011607 */
[----:B------:R-:W-:Y:S01]  /*0a40*/  LOP3.LUT R10, RZ, R8, RZ, 0x33, !PT ;  /* 0x00000008ff0a7212 */ /* 0x000fe200078e33ff */
[----:B------:R-:W0:Y:S01]  /*0a50*/  LDC R21, c[0x0][0x738] ;  /* 0x0001ce00ff157b82 */ /* 0x000e220000000800 */
[----:B------:R-:W-:Y:S01]  /*0a60*/  SHF.L.U32 R7, R13, R24, RZ ;  /* 0x000000180d077219 */ /* 0x000fe200000006ff */
[----:B------:R-:W-:Y:S02]  /*0a70*/  IMAD.MOV.U32 R8, RZ, RZ, R28 ;  /* 0x000000ffff087224 */ /* 0x000fe400078e001c */
[----:B---3--:R-:W-:-:S04]  /*0a80*/  IMAD.MOV.U32 R9, RZ, RZ, R17 ;  /* 0x000000ffff097224 */ /* 0x008fc800078e0011 */
[----:B------:R-:W3:Y:S01]  /*0a90*/  LDC R23, c[0x0][0x710] ;  /* 0x0001c400ff177b82 */ /* 0x000ee20000000800 */
[----:B----4-:R-:W-:Y:S05]  /*0aa0*/  @!P0 BRA `(.L_x_6) ;  /* 0x0000000000288947 */ /* 0x010fea0003800000 */
[----:B------:R-:W4:Y:S02]  /*0ab0*/  LDC R15, c[0x0][0x74c] ;  /* 0x0001d300ff0f7b82 */ /* 0x000f240000000800 */
[----:B----4-:R-:W-:-:S05]  /*0ac0*/  IADD3 R15, P0, R28, R15, RZ ;  /* 0x0000000f1c0f7210 */ /* 0x010fca0007f1e0ff */
        /* <DEDUP_REMOVED lines=8> */
.L_x_6:
[----:B-1----:R-:W-:Y:S01]  /*0b50*/  SHF.R.U64 R8, R8, R19, R9 ;  /* 0x0000001308087219 */ /* 0x002fe20000001209 */
[----:B--2---:R-:W-:Y:S01]  /*0b60*/  VIADD R9, R22, 0xffffffff ;  /* 0xffffffff16097836 */ /* 0x004fe20000000000 */
[----:B------:R-:W-:Y:S01]  /*0b70*/  LOP3.LUT R10, R29, R10, RZ, 0xc0, !PT ;  /* 0x0000000a1d0a7212 */ /* 0x000fe200078ec0ff */
[----:B------:R-:W-:Y:S02]  /*0b80*/  IMAD.MOV R16, RZ, RZ, -R16 ;  /* 0x000000ffff107224 */ /* 0x000fe400078e0a10 */
[----:B------:R-:W-:Y:S01]  /*0b90*/  IMAD.MOV R12, RZ, RZ, -R8 ;  /* 0x000000ffff0c7224 */ /* 0x000fe200078e0a08 */
[----:B------:R-:W-:Y:S01]  /*0ba0*/  LOP3.LUT R9, R20, R9, RZ, 0xc0, !PT ;  /* 0x0000000914097212 */ /* 0x000fe200078ec0ff */
[----:B------:R-:W-:Y:S02]  /*0bb0*/  @P3 IMAD R5, R18, R16, R11 ;  /* 0x0000001012053224 */ /* 0x000fe400078e020b */
[----:B------:R-:W-:Y:S02]  /*0bc0*/  IMAD R10, R7, R8, R10 ;  /* 0x00000008070a7224 */ /* 0x000fe400078e020a */
[----:B0-----:R-:W-:-:S02]  /*0bd0*/  IMAD R7, R12, R21, R28 ;  /* 0x000000150c077224 */ /* 0x001fc400078e021c */
[----:B---3--:R-:W-:Y:S02]  /*0be0*/  IMAD R5, R10, R23, R5 ;  /* 0x000000170a057224 */ /* 0x008fe400078e0205 */
[----:B------:R-:W-:Y:S02]  /*0bf0*/  IMAD R10, R7, R22, R9 ;  /* 0x00000016070a7224 */ /* 0x000fe400078e0209 */
[----:B------:R-:W-:-:S03]  /*0c00*/  IMAD.MOV.U32 R12, RZ, RZ, 0x1 ;  /* 0x00000001ff0c7424 */ /* 0x000fc600078e00ff */
[----:B------:R-:W-:Y:S02]  /*0c10*/  SEL R7, R10, R5, !P3 ;  /* 0x000000050a077207 */ /* 0x000fe40005800000 */
[----:B------:R-:W-:Y:S01]  /*0c20*/  SEL R10, R5, R10, !P3 ;  /* 0x0000000a050a7207 */ /* 0x000fe20005800000 */
[----:B------:R-:W-:-:S07]  /*0c30*/  IMAD.MOV.U32 R5, RZ, RZ, R25 ;  /* 0x000000ffff057224 */ /* 0x000fce00078e0019 */
.L_x_4:
[----:B------:R-:W-:-:S08]  /*0c40*/  NOP ;  /* 0x0000000000007918 */ /* 0x000fd00000000000 */
[----:B------:R-:W0:Y:S02]  /*0c50*/  USETMAXREG.TRY_ALLOC.CTAPOOL UP0, 0xe8 ;  /* 0x000000e8000079c8 */ /* 0x000e240008000600 */
[----:B0-----:R-:W-:-:S13]  /*0c60*/  PLOP3.LUT P0, PT, PT, PT, UP0, 0x80, 0x0 ;  /* 0x000000000000781c */ /* 0x001fda0003f0f008 */
[----:B------:R-:W-:Y:S05]  /*0c70*/  @!P0 BRA `(.L_x_4) ;  /* 0xfffffffc00f08947 */ /* 0x000fea000383ffff */
[----:B------:R-:W-:Y:S01]  /*0c80*/  ULDC.64 UR4, c[0x0][0x698] ;  /* 0x0001a60000047ab9 */ /* 0x000fe20000000a00 */
[----:B------:R-:W-:Y:S01]  /*0c90*/  ULDC.64 UR14, c[0x0][0x208] ;  /* 0x00008200000e7ab9 */ /* 0x000fe20000000a00 */
[----:B------:R-:W-:-:S04]  /*0ca0*/  ISETP.NE.U32.AND P0, PT, RZ, UR4, PT ;  /* 0x00000004ff007c0c */ /* 0x000fc8000bf05070 */
[----:B------:R-:W-:-:S13]  /*0cb0*/  ISETP.NE.AND.EX P0, PT, RZ, UR5, PT, P0 ;  /* 0x00000005ff007c0c */ /* 0x000fda000bf05300 */
[----:B------:R-:W-:Y:S05]  /*0cc0*/  @!P0 BRA `(.L_x_7) ;  /* 0x00000000001c8947 */ /* 0x000fea0003800000 */
[----:B------:R-:W0:Y:S02]  /*0cd0*/  LDC.64 R8, c[0x0][0x698] ;  /* 0x0001a600ff087b82 */ /* 0x000e240000000a00 */
[----:B0-----:R-:W2:Y:S02]  /*0ce0*/  LDG.E.64 R8, desc[UR14][R8.64] ;  /* 0x0000000e08087981 */ /* 0x001ea4000c1e1b00 */
[----:B--2---:R-:W-:-:S04]  /*0cf0*/  ISETP.NE.U32.AND P0, PT, R8, RZ, PT ;  /* 0x000000ff0800720c */ /* 0x004fc80003f05070 */
[----:B------:R-:W-:-:S13]  /*0d00*/  ISETP.NE.AND.EX P0, PT, R9, RZ, PT, P0 ;  /* 0x000000ff0900720c */ /* 0x000fda0003f05300 */
[----:B------:R-:W-:Y:S05]  /*0d10*/  @!P0 BRA `(.L_x_7) ;  /* 0x0000000000088947 */ /* 0x000fea0003800000 */
[----:B------:R0:W5:Y:S01]  /*0d20*/  LD.E R15, desc[UR14][R8.64] ;  /* 0x0000000e080f7980 */ /* 0x000162000c101900 */
[----:B------:R-:W-:Y:S05]  /*0d30*/  BRA `(.L_x_8) ;  /* 0x0000000000207947 */ /* 0x000fea0003800000 */
.L_x_7:
[----:B------:R-:W-:Y:S02]  /*0d40*/  ULDC.64 UR4, c[0x0][0x688] ;  /* 0x0001a20000047ab9 */ /* 0x000fe40000000a00 */
[----:B------:R-:W-:-:S04]  /*0d50*/  ISETP.NE.U32.AND P0, PT, RZ, UR4, PT ;  /* 0x00000004ff007c0c */ /* 0x000fc8000bf05070 */
[----:B------:R-:W-:-:S13]  /*0d60*/  ISETP.NE.AND.EX P0, PT, RZ, UR5, PT, P0 ;  /* 0x00000005ff007c0c */ /* 0x000fda000bf05300 */
[----:B------:R-:W-:Y:S05]  /*0d70*/  @!P0 BRA `(.L_x_9) ;  /* 0x00000000000c8947 */ /* 0x000fea0003800000 */
[----:B------:R-:W0:Y:S02]  /*0d80*/  LDC.64 R8, c[0x0][0x688] ;  /* 0x0001a200ff087b82 */ /* 0x000e240000000a00 */
[----:B0-----:R1:W5:Y:S01]  /*0d90*/  LDG.E R15, desc[UR14][R8.64] ;  /* 0x0000000e080f7981 */ /* 0x001362000c1e1900 */
[----:B------:R-:W-:Y:S05]  /*0da0*/  BRA `(.L_x_8) ;  /* 0x0000000000047947 */ /* 0x000fea0003800000 */
.L_x_9:
[----:B------:R-:W2:Y:S02]  /*0db0*/  LDC R15, c[0x0][0x680] ;  /* 0x0001a000ff0f7b82 */ /* 0x000ea40000000800 */
.L_x_8:
[----:B------:R-:W-:Y:S02]  /*0dc0*/  ULDC.64 UR4, c[0x0][0x6a0] ;  /* 0x0001a80000047ab9 */ /* 0x000fe40000000a00 */
[----:B------:R-:W-:-:S04]  /*0dd0*/  ISETP.NE.U32.AND P0, PT, RZ, UR4, PT ;  /* 0x00000004ff007c0c */ /* 0x000fc8000bf05070 */
[----:B------:R-:W-:-:S13]  /*0de0*/  ISETP.NE.AND.EX P0, PT, RZ, UR5, PT, P0 ;  /* 0x00000005ff007c0c */ /* 0x000fda000bf05300 */
[----:B------:R-:W-:Y:S05]  /*0df0*/  @!P0 BRA `(.L_x_10) ;  /* 0x00000000001c8947 */ /* 0x000fea0003800000 */
[----:B01----:R-:W0:Y:S02]  /*0e00*/  LDC.64 R8, c[0x0][0x6a0] ;  /* 0x0001a800ff087b82 */ /* 0x003e240000000a00 */
[----:B0-----:R-:W3:Y:S02]  /*0e10*/  LDG.E.64 R8, desc[UR14][R8.64] ;  /* 0x0000000e08087981 */ /* 0x001ee4000c1e1b00 */
[----:B---3--:R-:W-:-:S04]  /*0e20*/  ISETP.NE.U32.AND P0, PT, R8, RZ, PT ;  /* 0x000000ff0800720c */ /* 0x008fc80003f05070 */
[----:B------:R-:W-:-:S13]  /*0e30*/  ISETP.NE.AND.EX P0, PT, R9, RZ, PT, P0 ;  /* 0x000000ff0900720c */ /* 0x000fda0003f05300 */
[----:B------:R-:W-:Y:S05]  /*0e40*/  @!P0 BRA `(.L_x_10) ;  /* 0x0000000000088947 */ /* 0x000fea0003800000 */
[----:B------:R0:W5:Y:S01]  /*0e50*/  LD.E R14, desc[UR14][R8.64] ;  /* 0x0000000e080e7980 */ /* 0x000162000c101900 */
[----:B------:R-:W-:Y:S05]  /*0e60*/  BRA `(.L_x_11) ;  /* 0x0000000000207947 */ /* 0x000fea0003800000 */
.L_x_10:
[----:B------:R-:W-:Y:S02]  /*0e70*/  ULDC.64 UR4, c[0x0][0x690] ;  /* 0x0001a40000047ab9 */ /* 0x000fe40000000a00 */
[----:B------:R-:W-:-:S04]  /*0e80*/  ISETP.NE.U32.AND P0, PT, RZ, UR4, PT ;  /* 0x00000004ff007c0c */ /* 0x000fc8000bf05070 */
[----:B------:R-:W-:-:S13]  /*0e90*/  ISETP.NE.AND.EX P0, PT, RZ, UR5, PT, P0 ;  /* 0x00000005ff007c0c */ /* 0x000fda000bf05300 */
[----:B------:R-:W-:Y:S05]  /*0ea0*/  @!P0 BRA `(.L_x_12) ;  /* 0x00000000000c8947 */ /* 0x000fea0003800000 */
[----:B01----:R-:W0:Y:S02]  /*0eb0*/  LDC.64 R8, c[0x0][0x690] ;  /* 0x0001a400ff087b82 */ /* 0x003e240000000a00 */
[----:B0-----:R1:W5:Y:S01]  /*0ec0*/  LDG.E R14, desc[UR14][R8.64] ;  /* 0x0000000e080e7981 */ /* 0x001362000c1e1900 */
[----:B------:R-:W-:Y:S05]  /*0ed0*/  BRA `(.L_x_11) ;  /* 0x0000000000047947 */ /* 0x000fea0003800000 */
.L_x_12:
[----:B------:R-:W3:Y:S02]  /*0ee0*/  LDC R14, c[0x0][0x684] ;  /* 0x0001a100ff0e7b82 */ /* 0x000ee40000000800 */
.L_x_11:
[----:B------:R-:W-:-:S13]  /*0ef0*/  LOP3.LUT P0, RZ, R12, 0xff, RZ, 0xc0, !PT ;  /* 0x000000ff0cff7812 */ /* 0x000fda000780c0ff */
[----:B------:R-:W-:Y:S05]  /*0f00*/  @!P0 EXIT ;  /* 0x000000000000894d */ /* 0x000fea0003800000 */
[----:B------:R-:W-:Y:S01]  /*0f10*/  ULDC UR4, c[0x0][0x28c] ;  /* 0x0000a30000047ab9 */ /* 0x000fe20000000800 */
[----:B------:R-:W-:Y:S01]  /*0f20*/  LOP3.LUT R13, R4, 0x1, RZ, 0xfc, !PT ;  /* 0x00000001040d7812 */ /* 0x000fe200078efcff */
[----:B------:R-:W-:-:S04]  /*0f30*/  UIADD3 UR4, UR4, 0x3f, URZ ;  /* 0x0000003f04047890 */ /* 0x000fc8000fffe03f */
[----:B------:R-:W-:-:S04]  /*0f40*/  USHF.R.S32.HI UR5, URZ, 0x1f, UR4 ;  /* 0x0000001f3f057899 */ /* 0x000fc80008011404 */
[----:B------:R-:W-:-:S03]  /*0f50*/  ULEA.HI UR5, UR5, UR4, URZ, 0x6 ;  /* 0x0000000405057291 */ /* 0x000fc6000f8f303f */
[----:B------:R-:W-:Y:S01]  /*0f60*/  UMOV UR4, URZ ;  /* 0x0000003f00047c82 */ /* 0x000fe20008000000 */
[----:B------:R-:W-:-:S03]  /*0f70*/  USHF.R.S32.HI UR6, URZ, 0x6, UR5 ;  /* 0x000000063f067899 */ /* 0x000fc60008011405 */
[----:B------:R-:W-:-:S09]  /*0f80*/  UMOV UR5, URZ ;  /* 0x0000003f00057c82 */ /* 0x000fd20008000000 */
.L_x_277:
[----:B01----:R-:W-:Y:S02]  /*0f90*/  LOP3.LUT R8, R0, 0x80, RZ, 0xc0, !PT ;  /* 0x0000008000087812 */ /* 0x003fe400078ec0ff */
[----:B------:R-:W-:Y:S02]  /*0fa0*/  CS2R R86, SRZ ;  /* 0x0000000000567805 */ /* 0x000fe4000001ff00 */
[----:B------:R-:W-:Y:S02]  /*0fb0*/  CS2R R88, SRZ ;  /* 0x0000000000587805 */ /* 0x000fe4000001ff00 */
[----:B---3--:R-:W-:Y:S02]  /*0fc0*/  CS2R R90, SRZ ;  /* 0x00000000005a7805 */ /* 0x008fe4000001ff00 */
[----:B------:R-:W-:Y:S02]  /*0fd0*/  SHF.R.U32.HI R9, RZ, 0x7, R8 ;  /* 0x00000007ff097819 */ /* 0x000fe40000011608 */
[----:B------:R-:W-:-:S02]  /*0fe0*/  CS2R R92, SRZ ;  /* 0x00000000005c7805 */ /* 0x000fc4000001ff00 */
[----:B------:R-:W-:Y:S02]  /*0ff0*/  VIMNMX R8, RZ, UR6, PT ;  /* 0x00000006ff087c48 */ /* 0x000fe4000bfe0100 */
[----:B------:R-:W-:Y:S02]  /*1000*/  CS2R R94, SRZ ;  /* 0x00000000005e7805 */ /* 0x000fe4000001ff00 */
[----:B------:R-:W-:Y:S02]  /*1010*/  CS2R R96, SRZ ;  /* 0x0000000000607805 */ /* 0x000fe4000001ff00 */
[----:B------:R-:W-:Y:S01]  /*1020*/  CS2R R98, SRZ ;  /* 0x0000000000627805 */ /* 0x000fe2000001ff00 */
[----:B------:R-:W0:Y:S01]  /*1030*/  SHFL.IDX PT, R9, R9, RZ, 0x1f ;  /* 0x00001fff09097589 */ /* 0x000e2200000e0000 */
[----:B------:R-:W-:Y:S02]  /*1040*/  IADD3 R8, -R8, UR6, RZ ;  /* 0x0000000608087c10 */ /* 0x000fe4000fffe1ff */
[----:B------:R-:W-:-:S02]  /*1050*/  CS2R R100, SRZ ;  /* 0x0000000000647805 */ /* 0x000fc4000001ff00 */
[----:B------:R-:W-:Y:S02]  /*1060*/  CS2R R102, SRZ ;  /* 0x0000000000667805 */ /* 0x000fe4000001ff00 */
[----:B------:R-:W-:Y:S02]  /*1070*/  CS2R R104, SRZ ;  /* 0x0000000000687805 */ /* 0x000fe4000001ff00 */
[----:B------:R-:W-:Y:S02]  /*1080*/  ISETP.GE.AND P0, PT, R8, 0x1, PT ;  /* 0x000000010800780c */ /* 0x000fe40003f06270 */
[----:B------:R-:W-:Y:S02]  /*1090*/  CS2R R106, SRZ ;  /* 0x00000000006a7805 */ /* 0x000fe4000001ff00 */
[----:B------:R-:W-:Y:S02]  /*10a0*/  CS2R R108, SRZ ;  /* 0x00000000006c7805 */ /* 0x000fe4000001ff00 */
[----:B------:R-:W-:-:S02]  /*10b0*/  CS2R R110, SRZ ;  /* 0x00000000006e7805 */ /* 0x000fc4000001ff00 */
[----:B------:R-:W-:Y:S02]  /*10c0*/  CS2R R112, SRZ ;  /* 0x0000000000707805 */ /* 0x000fe4000001ff00 */
[----:B------:R-:W-:Y:S02]  /*10d0*/  CS2R R114, SRZ ;  /* 0x0000000000727805 */ /* 0x000fe4000001ff00 */
[----:B------:R-:W-:Y:S02]  /*10e0*/  CS2R R116, SRZ ;  /* 0x0000000000747805 */ /* 0x000fe4000001ff00 */
        /* <DEDUP_REMOVED lines=12> */
[----:B0-----:R-:W-:Y:S02]  /*11b0*/  R2UR UR7, R9 ;  /* 0x00000000090772ca */ /* 0x001fe400000e0000 */
        /* <DEDUP_REMOVED lines=35> */
[----:B------:R-:W-:Y:S01]  /*13f0*/  CS2R R84, SRZ ;  /* 0x0000000000547805 */ /* 0x000fe2000001ff00 */
[----:B----4-:R-:W-:Y:S06]  /*1400*/  @!P0 BRA `(.L_x_13) ;  /* 0x0000000400548947 */ /* 0x010fec0003800000 */
[----:B------:R-:W0:Y:S01]  /*1410*/  S2UR UR10, SR_CgaCtaId ;  /* 0x00000000000a79c3 */ /* 0x000e220000008800 */
[----:B------:R-:W-:Y:S01]  /*1420*/  ULEA.HI UR8, UR7, UR7, URZ, 0x1 ;  /* 0x0000000707087291 */ /* 0x000fe2000f8f083f */
[----:B------:R-:W-:Y:S01]  /*1430*/  IMAD.U32 R17, RZ, RZ, UR4 ;  /* 0x00000004ff117e24 */ /* 0x000fe2000f8e00ff */
[----:B------:R-:W-:Y:S01]  /*1440*/  UMOV UR9, 0x400 ;  /* 0x0000040000097882 */ /* 0x000fe20000000000 */
[----:B------:R-:W-:Y:S02]  /*1450*/  UPLOP3.LUT UP0, UPT, UPT, UPT, UPT, 0x40, 0x0 ;  /* 0x000000000000789c */ /* 0x000fe40003f0e870 */
[----:B------:R-:W-:Y:S01]  /*1460*/  ULOP3.LUT UR8, UR8, 0xffffe, URZ, 0xc0, !UPT ;  /* 0x000ffffe08087892 */ /* 0x000fe2000f8ec03f */
[----:B------:R-:W-:Y:S01]  /*1470*/  UMOV UR12, UR5 ;  /* 0x00000005000c7c82 */ /* 0x000fe20008000000 */
[----:B------:R-:W-:Y:S02]  /*1480*/  UMOV UR13, UR5 ;  /* 0x00000005000d7c82 */ /* 0x000fe40008000000 */
[----:B------:R-:W-:-:S02]  /*1490*/  UIADD3 UR8, UR7, -UR8, URZ ;  /* 0x8000000807087290 */ /* 0x000fc4000fffe03f */
[----:B0-----:R-:W-:-:S04]  /*14a0*/  ULEA UR9, UR10, UR9, 0x18 ;  /* 0x000000090a097291 */ /* 0x001fc8000f8ec03f */
[----:B------:R-:W-:-:S04]  /*14b0*/  ULEA UR8, UR8, UR9, 0xc ;  /* 0x0000000908087291 */ /* 0x000fc8000f8e603f */
[----:B------:R-:W-:-:S04]  /*14c0*/  UIADD3 UR8, UR8, 0x180, URZ ;  /* 0x0000018008087890 */ /* 0x000fc8000fffe03f */
[----:B------:R-:W-:-:S04]  /*14d0*/  USHF.R.U32.HI UR8, URZ, 0x4, UR8 ;  /* 0x000000043f087899 */ /* 0x000fc80008011608 */
[----:B------:R-:W-:-:S12]  /*14e0*/  ULOP3.LUT UR7, UR8, 0x3fff, URZ, 0xc0, !UPT ;  /* 0x00003fff08077892 */ /* 0x000fd8000f8ec03f */
.L_x_20:
[----:B------:R-:W-:-:S13]  /*14f0*/  ISETP.NE.AND P1, PT, R13, 0x3, PT ;  /* 0x000000030d00780c */ /* 0x000fda0003f25270 */
[----:B01----:R-:W-:Y:S05]  /*1500*/  @!P1 BRA `(.L_x_14) ;  /* 0x0000000000049947 */ /* 0x003fea0003800000 */
[----:B------:R-:W-:Y:S01]  /*1510*/  BPT.TRAP 0x1 ;  /* 0x000000040000795c */ /* 0x000fe20000300000 */
.L_x_14:
[----:B------:R-:W0:Y:S01]  /*1520*/  S2UR UR9, SR_CgaCtaId ;  /* 0x00000000000979c3 */ /* 0x000e220000008800 */
[----:B------:R-:W-:Y:S01]  /*1530*/  UMOV UR8, 0x400 ;  /* 0x0000040000087882 */ /* 0x000fe20000000000 */
[----:B------:R-:W-:Y:S01]  /*1540*/  SHF.L.U32 R11, R17, 0x1f, RZ ;  /* 0x0000001f110b7819 */ /* 0x000fe200000006ff */
[----:B0-----:R-:W-:-:S04]  /*1550*/  ULEA UR18, UR9, UR8, 0x18 ;  /* 0x0000000809127291 */ /* 0x001fc8000f8ec03f */
[----:B------:R-:W-:-:S09]  /*1560*/  ULEA UR8, UR12, UR18, 0x3 ;  /* 0x000000120c087291 */ /* 0x000fd2000f8e183f */
[----:B------:R0:W1:Y:S01]  /*1570*/  SYNCS.PHASECHK.TRANS64.TRYWAIT P0, [UR8], R11 ;  /* 0x0000000bff0075a7 */ /* 0x0000620008000148 */
[----:B------:R-:W-:Y:S05]  /*1580*/  @!P1 BRA `(.L_x_15) ;  /* 0x0000000000049947 */ /* 0x000fea0003800000 */
[----:B------:R-:W-:Y:S01]  /*1590*/  BPT.TRAP 0x1 ;  /* 0x000000040000795c */ /* 0x000fe20000300000 */
.L_x_15:
[C---:B------:R-:W-:Y:S02]  /*15a0*/  IMAD.SHL.U32 R9, R0.reuse, 0x20, RZ ;  /* 0x0000002000097824 */ /* 0x040fe400078e00ff */
[C---:B------:R-:W-:Y:S02]  /*15b0*/  IMAD.SHL.U32 R12, R0.reuse, 0x200, RZ ;  /* 0x00000200000c7824 */ /* 0x040fe400078e00ff */
[----:B------:R-:W-:Y:S01]  /*15c0*/  IMAD.SHL.U32 R16, R0, 0x10, RZ ;  /* 0x0000001000107824 */ /* 0x000fe200078e00ff */
[----:B------:R-:W-:-:S04]  /*15d0*/  LOP3.LUT R9, R9, 0x1c00, RZ, 0xc0, !PT ;  /* 0x00001c0009097812 */ /* 0x000fc800078ec0ff */
[----:B------:R-:W-:Y:S01]  /*15e0*/  LOP3.LUT R9, R9, 0x200, R12, 0xf8, !PT ;  /* 0x0000020009097812 */ /* 0x000fe200078ef80c */
[----:B------:R-:W-:-:S03]  /*15f0*/  IMAD.U32 R12, RZ, RZ, UR12 ;  /* 0x0000000cff0c7e24 */ /* 0x000fc6000f8e00ff */
[----:B------:R-:W-:-:S04]  /*1600*/  LOP3.LUT R9, R9, 0x1c0, R16, 0xf8, !PT ;  /* 0x000001c009097812 */ /* 0x000fc800078ef810 */
[----:B------:R-:W-:-:S05]  /*1610*/  SHF.R.U32.HI R9, RZ, 0x3, R9 ;  /* 0x00000003ff097819 */ /* 0x000fca0000011609 */
[----:B------:R-:W-:Y:S01]  /*1620*/  IMAD R9, R12, 0x800, R9 ;  /* 0x000008000c097824 */ /* 0x000fe200078e0209 */
[----:B-1----:R-:W-:Y:S06]  /*1630*/  @P0 BRA `(.L_x_16) ;  /* 0x0000000000080947 */ /* 0x002fec0003800000 */
[----:B------:R-:W1:Y:S02]  /*1640*/  SYNCS.PHASECHK.TRANS64.TRYWAIT P0, [UR8], R11 ;  /* 0x0000000bff0075a7 */ /* 0x000e640008000148 */
[----:B-1----:R-:W-:Y:S05]  /*1650*/  @!P0 BRA `(.L_x_17) ;  /* 0x000000a400748947 */ /* 0x002fea0003800000 */
.L_x_16:
[----:B------:R-:W-:Y:S01]  /*1660*/  LDS.64 R152, [R9+UR18+0x30180] ;  /* 0x0301801209987984 */ /* 0x000fe20008000a00 */
[----:B------:R-:W-:Y:S02]  /*1670*/  UIADD3 UR8, UR18, 0x18180, URZ ;  /* 0x0001818012087890 */ /* 0x000fe4000fffe03f */
[----:B------:R-:W-:Y:S01]  /*1680*/  ULOP3.LUT UR16, UR7, 0x10000, URZ, 0xfc, !UPT ;  /* 0x0001000007107892 */ /* 0x000fe2000f8efc3f */
[----:B------:R-:W4:Y:S01]  /*1690*/  LDS.64 R154, [R9+UR18+0x30580] ;  /* 0x03058012099a7984 */ /* 0x000f220008000a00 */
[----:B------:R-:W-:Y:S02]  /*16a0*/  USHF.R.U32.HI UR8, URZ, 0x4, UR8 ;  /* 0x000000043f087899 */ /* 0x000fe40008011608 */
[----:B------:R-:W-:Y:S02]  /*16b0*/  ULEA UR16, UR12, UR16, 0xa ;  /* 0x000000100c107291 */ /* 0x000fe4000f8e503f */
[----:B------:R-:W-:Y:S01]  /*16c0*/  ULOP3.LUT UR8, UR8, 0x3fff, URZ, 0xc0, !UPT ;  /* 0x00003fff08087892 */ /* 0x000fe2000f8ec03f */
[----:B------:R-:W-:Y:S01]  /*16d0*/  UMOV UR9, 0x80000020 ;  /* 0x8000002000097882 */ /* 0x000fe20000000000 */
[----:B------:R-:W-:-:S02]  /*16e0*/  UMOV UR11, 0x40000040 ;  /* 0x40000040000b7882 */ /* 0x000fc40000000000 */
[----:B------:R-:W-:-:S04]  /*16f0*/  ULOP3.LUT UR8, UR8, 0x10000, URZ, 0xfc, !UPT ;  /* 0x0001000008087892 */ /* 0x000fc8000f8efc3f */
[----:B------:R-:W-:-:S03]  /*1700*/  ULEA UR17, UR12, UR8, 0xa ;  /* 0x000000080c117291 */ /* 0x000fc6000f8e503f */
[----:B------:R-:W-:-:S04]  /*1710*/  UMOV UR8, UR16 ;  /* 0x0000001000087c82 */ /* 0x000fc80008000000 */
[----:B------:R-:W-:Y:S01]  /*1720*/  UMOV UR10, UR17 ;  /* 0x00000011000a7c82 */ /* 0x000fe20008000000 */
[----:B----4-:R-:W-:-:S06]  /*1730*/  WARPGROUP.ARRIVE ;  /* 0x00000000000079c5 */ /* 0x010fcc0000000000 */
[----:B------:R-:W-:Y:S01]  /*1740*/  HGMMA.SP.64x128x32.F32 R88, gdesc[UR8], R88, UP0, R152, 0x0 ;  /* 0x09e09800085879f0 */ /* 0x000fe2000bf00a58 */
[----:B------:R-:W-:Y:S01]  /*1750*/  UIADD3 UR8, UR16, 0x200, URZ ;  /* 0x0000020010087890 */ /* 0x000fe2000fffe03f */
[----:B------:R-:W-:-:S14]  /*1760*/  UMOV UR9, 0x80000020 ;  /* 0x8000002000097882 */ /* 0x000fdc0000000000 */
[----:B------:R-:W-:Y:S01]  /*1770*/  HGMMA.SP.64x128x32.F32 R24, gdesc[UR8], R24, UP0, R154, 0x0 ;  /* 0x09e09a00081879f0 */ /* 0x000fe2000bf00a18 */
[----:B------:R-:W-:Y:S02]  /*1780*/  UIADD3 UR8, UR16, 0x2, URZ ;  /* 0x0000000210087890 */ /* 0x000fe4000fffe03f */
[----:B------:R-:W-:Y:S01]  /*1790*/  UIADD3 UR10, UR17, 0x4, URZ ;  /* 0x00000004110a7890 */ /* 0x000fe2000fffe03f */
[----:B------:R-:W-:Y:S01]  /*17a0*/  UMOV UR9, 0x80000020 ;  /* 0x8000002000097882 */ /* 0x000fe20000000000 */
[----:B------:R-:W-:-:S11]  /*17b0*/  UMOV UR11, 0x40000040 ;  /* 0x40000040000b7882 */ /* 0x000fd60000000000 */
[----:B------:R-:W-:Y:S01]  /*17c0*/  HGMMA.SP.64x128x32.F32 R88, gdesc[UR8], R88, R153, 0x0 ;  /* 0x09e09900085879f0 */ /* 0x000fe20008700a58 */
[----:B------:R-:W-:Y:S01]  /*17d0*/  UIADD3 UR8, UR16, 0x202, URZ ;  /* 0x0000020210087890 */ /* 0x000fe2000fffe03f */
[----:B------:R-:W-:-:S14]  /*17e0*/  UMOV UR9, 0x80000020 ;  /* 0x8000002000097882 */ /* 0x000fdc0000000000 */
[----:B------:R-:W-:Y:S03]  /*17f0*/  HGMMA.SP.64x128x32.F32 R24, gdesc[UR8], R24, R155, 0x0, gsb0 ;  /* 0x09e09b00081879f0 */ /* 0x000fe60008000a18 */
[----:B------:R-:W-:Y:S02]  /*1800*/  WARPGROUP.DEPBAR.LE gsb0, 0x0 ;  /* 0x00008000000079c5 */ /* 0x000fe40000010000 */
[----:B------:R-:W-:Y:S05]  /*1810*/  @!P1 BRA `(.L_x_18) ;  /* 0x0000000000049947 */ /* 0x000fea0003800000 */
[----:B------:R-:W-:Y:S01]  /*1820*/  BPT.TRAP 0x1 ;  /* 0x000000040000795c */ /* 0x000fe20000300000 */
.L_x_18:
[----:B------:R-:W-:Y:S01]  /*1830*/  ULEA UR8, UR13, UR18, 0x3 ;  /* 0x000000120d087291 */ /* 0x000fe2000f8e183f */
[----:B------:R-:W-:-:S03]  /*1840*/  ISETP.GT.U32.AND P0, PT, R4, 0x1, PT ;  /* 0x000000010400780c */ /* 0x000fc60003f04070 */
[----:B------:R-:W-:-:S04]  /*1850*/  UIADD3 UR8, UR8, 0x30, URZ ;  /* 0x0000003008087890 */ /* 0x000fc8000fffe03f */
[----:B------:R-:W-:-:S09]  /*1860*/  UPRMT UR8, URZ, 0x654, UR8 ;  /* 0x000006543f087896 */ /* 0x000fd20008000008 */
[----:B------:R-:W-:Y:S01]  /*1870*/  SYNCS.ARRIVE.TRANS64.RED.A1T0 RZ, [UR8], RZ ;  /* 0x000000ffffff79a7 */ /* 0x000fe20008100408 */
[----:B------:R-:W-:Y:S05]  /*1880*/  @P0 BRA `(.L_x_19) ;  /* 0x0000000000040947 */ /* 0x000fea0003800000 */
[----:B------:R-:W-:Y:S01]  /*1890*/  BPT.TRAP 0x1 ;  /* 0x000000040000795c */ /* 0x000fe20000300000 */
.L_x_19:
[----:B------:R-:W-:Y:S01]  /*18a0*/  UIADD3 UR12, UR12, 0x1, URZ ;  /* 0x000000010c0c7890 */ /* 0x000fe2000fffe03f */
[C---:B------:R-:W-:Y:S01]  /*18b0*/  ISETP.GT.AND P0, PT, R8.reuse, 0x1, PT ;  /* 0x000000010800780c */ /* 0x040fe20003f04270 */
[----:B------:R-:W-:Y:S01]  /*18c0*/  UIADD3 UR13, UR13, 0x1, URZ ;  /* 0x000000010d0d7890 */ /* 0x000fe2000fffe03f */
[----:B------:R-:W-:Y:S01]  /*18d0*/  VIADD R8, R8, 0xffffffff ;  /* 0xffffffff08087836 */ /* 0x000fe20000000000 */
[----:B------:R-:W-:Y:S02]  /*18e0*/  UISETP.NE.AND UP0, UPT, UR12, 0x6, UPT ;  /* 0x000000060c00788c */ /* 0x000fe4000bf05270 */
[----:B------:R-:W-:Y:S02]  /*18f0*/  UISETP.NE.AND UP1, UPT, UR13, 0x6, UPT ;  /* 0x000000060d00788c */ /* 0x000fe4000bf25270 */
[----:B------:R-:W-:Y:S02]  /*1900*/  USEL UR8, URZ, 0x1, UP0 ;  /* 0x000000013f087887 */ /* 0x000fe40008000000 */
[----:B------:R-:W-:-:S02]  /*1910*/  USEL UR12, UR12, URZ, UP0 ;  /* 0x0000003f0c0c7287 */ /* 0x000fc40008000000 */
[----:B------:R-:W-:Y:S02]  /*1920*/  USEL UR13, UR13, URZ, UP1 ;  /* 0x0000003f0d0d7287 */ /* 0x000fe40008800000 */
[----:B------:R-:W-:Y:S01]  /*1930*/  UPLOP3.LUT UP0, UPT, UPT, UPT, UPT, 0x80, 0x0 ;  /* 0x000000000000789c */ /* 0x000fe20003f0f070 */
[----:B------:R-:W-:Y:S01]  /*1940*/  LOP3.LUT R17, R17, UR8, RZ, 0x3c, !PT ;  /* 0x0000000811117c12 */ /* 0x000fe2000f8e3cff */
[----:B------:R-:W-:Y:S09]  /*1950*/  @P0 BRA `(.L_x_20) ;  /* 0xfffffff800e40947 */ /* 0x000ff2000383ffff */
.L_x_13:
[----:B------:R-:W-:Y:S01]  /*1960*/  LOP3.LUT R8, R0, 0x60, RZ, 0xc0, !PT ;  /* 0x0000006000087812 */ /* 0x000fe200078ec0ff */
[----:B------:R-:W-:Y:S01]  /*1970*/  UIADD3 UR5, UR6, UR5, URZ ;  /* 0x0000000506057290 */ /* 0x000fe2000fffe03f */
[----:B------:R-:W-:Y:S01]  /*1980*/  SHF.R.U32.HI R9, RZ, 0x2, R0 ;  /* 0x00000002ff097819 */ /* 0x000fe20000011600 */
[----:B------:R-:W-:Y:S01]  /*1990*/  ULDC UR12, c[0x0][0x284] ;  /* 0x0000a100000c7ab9 */ /* 0x000fe20000000800 */
[----:B------:R-:W-:Y:S01]  /*19a0*/  SHF.R.U32.HI R8, RZ, 0x5, R8 ;  /* 0x00000005ff087819 */ /* 0x000fe20000011608 */
[----:B------:R-:W-:Y:S01]  /*19b0*/  UISETP.GT.U32.AND UP0, UPT, UR5, 0x5, UPT ;  /* 0x000000050500788c */ /* 0x000fe2000bf04070 */
[----:B------:R-:W-:Y:S01]  /*19c0*/  LOP3.LUT R9, R9, 0x7, RZ, 0xc0, !PT ;  /* 0x0000000709097812 */ /* 0x000fe200078ec0ff */
[----:B------:R-:W-:Y:S01]  /*19d0*/  UISETP.GE.U32.AND UP1, UPT, UR6, 0x6, UPT ;  /* 0x000000060600788c */ /* 0x000fe2000bf26070 */
[----:B-1----:R-:W-:Y:S01]  /*19e0*/  SHF.R.U32.HI R12, RZ, 0x1, R0 ;  /* 0x00000001ff0c7819 */ /* 0x002fe20000011600 */
[----:B------:R-:W-:Y:S01]  /*19f0*/  IMAD.SHL.U32 R16, R8, 0x10, RZ ;  /* 0x0000001008107824 */ /* 0x000fe200078e00ff */
[----:B------:R-:W-:Y:S01]  /*1a00*/  UISETP.LT.U32.AND UP0, UPT, UR6, 0x6, UP0 ;  /* 0x000000060600788c */ /* 0x000fe20008701070 */
[----:B------:R-:W-:Y:S01]  /*1a10*/  SHF.R.S32.HI R20, RZ, 0x1f, R5 ;  /* 0x0000001fff147819 */ /* 0x000fe20000011405 */
[----:B------:R-:W-:Y:S01]  /*1a20*/  ULDC.64 UR10, c[0x0][0x6d0] ;  /* 0x0001b400000a7ab9 */ /* 0x000fe20000000a00 */
[----:B------:R-:W-:Y:S01]  /*1a30*/  UIMAD.WIDE.U32 UR8, UR5, -0x55555555, URZ ;  /* 0xaaaaaaab050878a5 */ /* 0x000fe2000f8e003f */
[--C-:B0-----:R-:W-:Y:S01]  /*1a40*/  LOP3.LUT R11, R16, 0xfffffff0, R9.reuse, 0xe2, !PT ;  /* 0xfffffff0100b7812 */ /* 0x101fe200078ee209 */
[----:B------:R-:W-:Y:S01]  /*1a50*/  IMAD R9, R8, -0x10, -R9 ;  /* 0xfffffff008097824 */ /* 0x000fe200078e0a09 */
[----:B------:R-:W0:Y:S01]  /*1a60*/  LDC R16, c[0x0][0x288] ;  /* 0x0000a200ff107b82 */ /* 0x000e220000000800 */
[----:B------:R-:W-:Y:S01]  /*1a70*/  LOP3.LUT R8, R6, 0x1, RZ, 0xc0, !PT ;  /* 0x0000000106087812 */ /* 0x000fe200078ec0ff */
[----:B------:R-:W-:Y:S01]  /*1a80*/  USEL UR7, URZ, 0x1, !UP0 ;  /* 0x000000013f077887 */ /* 0x000fe2000c000000 */
[----:B------:R-:W-:Y:S01]  /*1a90*/  LOP3.LUT R11, R11, 0x40, R12, 0xf8, !PT ;  /* 0x000000400b0b7812 */ /* 0x000fe200078ef80c */
[----:B------:R-:W-:Y:S01]  /*1aa0*/  IMAD.SHL.U32 R12, R10, 0x100, RZ ;  /* 0x000001000a0c7824 */ /* 0x000fe200078e00ff */
[----:B------:R-:W-:Y:S01]  /*1ab0*/  LOP3.LUT R10, R0, 0x3, RZ, 0xc0, !PT ;  /* 0x00000003000a7812 */ /* 0x000fe200078ec0ff */
[----:B------:R-:W-:Y:S01]  /*1ac0*/  IMAD R19, R8, -0x40, R9 ;  /* 0xffffffc008137824 */ /* 0x000fe200078e0209 */
[----:B------:R-:W-:Y:S01]  /*1ad0*/  USHF.R.U32.HI UR8, URZ, 0x2, UR9 ;  /* 0x000000023f087899 */ /* 0x000fe20008011609 */
[----:B------:R-:W-:Y:S01]  /*1ae0*/  IMAD R8, R20, UR10, RZ ;  /* 0x0000000a14087c24 */ /* 0x000fe2000f8e02ff */
[----:B------:R-:W-:Y:S01]  /*1af0*/  LOP3.LUT R156, R11, R12, RZ, 0xfc, !PT ;  /* 0x0000000c0b9c7212 */ /* 0x000fe200078efcff */
[----:B------:R-:W-:Y:S01]  /*1b00*/  IMAD.SHL.U32 R11, R7, 0x80, RZ ;  /* 0x00000080070b7824 */ /* 0x000fe200078e00ff */
[----:B------:R-:W-:Y:S01]  /*1b10*/  ULOP3.LUT UR4, UR4, UR7, URZ, 0x3c, !UPT ;  /* 0x0000000704047292 */ /* 0x000fe2000f8e3c3f */
[----:B------:R-:W-:Y:S01]  /*1b20*/  IMAD R17, R5, UR11, R8 ;  /* 0x0000000b05117c24 */ /* 0x000fe2000f8e0208 */
[----:B------:R-:W-:Y:S01]  /*1b30*/  SHF.R.S32.HI R157, RZ, 0x1f, R156 ;  /* 0x0000001fff9d7819 */ /* 0x000fe2000001149c */
[----:B------:R-:W-:Y:S01]  /*1b40*/  UIMAD UR5, UR8, -0x6, UR5 ;  /* 0xfffffffa080578a4 */ /* 0x000fe2000f8e0205 */
[----:B------:R-:W-:-:S02]  /*1b50*/  WARPGROUP.DEPBAR.LE gsb0, 0x0 ;  /* 0x00008000000079c5 */ /* 0x000fc40000010000 */
[----:B------:R-:W-:Y:S01]  /*1b60*/  @UP1 ULOP3.LUT UR4, UR4, 0x1, UR8, 0x78, !UPT ;  /* 0x0000000104041892 */ /* 0x000fe2000f8e7808 */
[----:B------:R-:W-:-:S04]  /*1b70*/  IMAD.WIDE.U32 R8, R5, UR10, R156 ;  /* 0x0000000a05087c25 */ /* 0x000fc8000f8e009c */
[----:B------:R-:W-:Y:S01]  /*1b80*/  IMAD.IADD R17, R9, 0x1, R17 ;  /* 0x0000000109117824 */ /* 0x000fe200078e0211 */
[----:B0-----:R-:W-:Y:S01]  /*1b90*/  ISETP.GE.AND P0, PT, R11, R16, PT ;  /* 0x000000100b00720c */ /* 0x001fe20003f06270 */
[----:B------:R-:W-:Y:S02]  /*1ba0*/  IMAD R10, R10, -0x2, R16 ;  /* 0xfffffffe0a0a7824 */ /* 0x000fe400078e0210 */
[----:B------:R-:W-:Y:S01]  /*1bb0*/  IMAD.MOV.U32 R16, RZ, RZ, R8 ;  /* 0x000000ffff107224 */ /* 0x000fe200078e0008 */
[----:B------:R-:W-:Y:S01]  /*1bc0*/  ISETP.GE.OR P0, PT, R12, UR12, P0 ;  /* 0x0000000c0c007c0c */ /* 0x000fe20008706670 */
[----:B------:R-:W-:Y:S01]  /*1bd0*/  IMAD.IADD R11, R10, 0x1, -R11 ;  /* 0x000000010a0b7824 */ /* 0x000fe200078e0a0b */
[----:B------:R-:W-:Y:S01]  /*1be0*/  IADD3 R12, -R12, UR12, R19 ;  /* 0x0000000c0c0c7c10 */ /* 0x000fe2000fffe113 */
[----:B------:R-:W-:-:S10]  /*1bf0*/  IMAD.MOV.U32 R10, RZ, RZ, -0x1 ;  /* 0xffffffffff0a7424 */ /* 0x000fd400078e00ff */
[----:B------:R-:W-:Y:S05]  /*1c00*/  @P0 BRA `(.L_x_21) ;  /* 0x0000008000680947 */ /* 0x000fea0003800000 */
[----:B------:R-:W0:Y:S01]  /*1c10*/  LDC.64 R164, c[0x0][0x6c8] ;  /* 0x0001b200ffa47b82 */ /* 0x000e220000000a00 */
[----:B---3-5:R-:W-:Y:S01]  /*1c20*/  FSETP.NEU.AND P0, PT, R14, RZ, PT ;  /* 0x000000ff0e00720b */ /* 0x028fe20003f0d000 */
[----:B------:R-:W-:Y:S01]  /*1c30*/  IMAD.WIDE R18, R7, 0x80, RZ ;  /* 0x0000008007127825 */ /* 0x000fe200078e02ff */
[----:B------:R-:W-:Y:S01]  /*1c40*/  ISETP.GT.AND P2, PT, R12, RZ, PT ;  /* 0x000000ff0c00720c */ /* 0x000fe20003f44270 */
[----:B------:R-:W-:Y:S02]  /*1c50*/  BSSY B0, `(.L_x_21) ;  /* 0x0000815000007945 */ /* 0x000fe40003800000 */
[----:B------:R-:W-:Y:S01]  /*1c60*/  IMAD.SHL.U32 R9, R0, 0x2, RZ ;  /* 0x0000000200097824 */ /* 0x000fe200078e00ff */
[----:B------:R-:W-:-:S04]  /*1c70*/  ISETP.GT.AND P4, PT, R11, RZ, P2 ;  /* 0x000000ff0b00720c */ /* 0x000fc80001784270 */
[----:B------:R-:W-:Y:S01]  /*1c80*/  LOP3.LUT R9, R18, 0x6, R9, 0xf8, !PT ;  /* 0x0000000612097812 */ /* 0x000fe200078ef809 */
[----:B0-----:R-:W-:-:S04]  /*1c90*/  IMAD R8, R19, R164, RZ ;  /* 0x000000a413087224 */ /* 0x001fc800078e02ff */
[----:B------:R-:W-:-:S04]  /*1ca0*/  IMAD.WIDE.U32 R160, R9, R164, R16 ;  /* 0x000000a409a07225 */ /* 0x000fc800078e0010 */
[----:B------:R-:W-:-:S04]  /*1cb0*/  IMAD R7, R9, R165, R8 ;  /* 0x000000a509077224 */ /* 0x000fc800078e0208 */
[----:B------:R-:W-:Y:S01]  /*1cc0*/  IMAD.IADD R21, R161, 0x1, R7 ;  /* 0x00000001a1157824 */ /* 0x000fe200078e0207 */
[----:B------:R-:W-:Y:S06]  /*1cd0*/  @!P0 BRA `(.L_x_22) ;  /* 0x0000006400188947 */ /* 0x000fec0003800000 */
[----:B------:R-:W0:Y:S01]  /*1ce0*/  LDC.64 R154, c[0x0][0x6b0] ;  /* 0x0001ac00ff9a7b82 */ /* 0x000e220000000a00 */
[----:B------:R-:W-:Y:S01]  /*1cf0*/  ULDC.64 UR8, c[0x0][0x6b8] ;  /* 0x0001ae0000087ab9 */ /* 0x000fe20000000a00 */
[----:B------:R-:W-:Y:S01]  /*1d00*/  ULDC.64 UR10, c[0x0][0x6a8] ;  /* 0x0001aa00000a7ab9 */ /* 0x000fe20000000a00 */
[----:B------:R-:W-:Y:S01]  /*1d10*/  IMAD R8, R20, UR8, RZ ;  /* 0x0000000814087c24 */ /* 0x000fe2000f8e02ff */
[----:B------:R-:W-:Y:S01]  /*1d20*/  ULDC.64 UR12, c[0x0][0x6c0] ;  /* 0x0001b000000c7ab9 */ /* 0x000fe20000000a00 */
[----:B------:R-:W-:-:S04]  /*1d30*/  IMAD.WIDE.U32 R152, R5, UR8, R156 ;  /* 0x0000000805987c25 */ /* 0x000fc8000f8e009c */
[----:B------:R-:W-:Y:S02]  /*1d40*/  IMAD R8, R5, UR9, R8 ;  /* 0x0000000905087c24 */ /* 0x000fe4000f8e0208 */
[----:B------:R-:W-:Y:S02]  /*1d50*/  IMAD.MOV.U32 R22, RZ, RZ, R152 ;  /* 0x000000ffff167224 */ /* 0x000fe400078e0098 */
[----:B------:R-:W-:Y:S02]  /*1d60*/  IMAD.IADD R23, R153, 0x1, R8 ;  /* 0x0000000199177824 */ /* 0x000fe400078e0208 */
[-C--:B0-----:R-:W-:Y:S02]  /*1d70*/  IMAD R18, R19, R154.reuse, RZ ;  /* 0x0000009a13127224 */ /* 0x081fe400078e02ff */
[----:B------:R-:W-:-:S04]  /*1d80*/  IMAD.WIDE.U32 R16, R9, R154, R22 ;  /* 0x0000009a09107225 */ /* 0x000fc800078e0016 */
[----:B------:R-:W-:Y:S01]  /*1d90*/  IMAD R7, R9, R155, R18 ;  /* 0x0000009b09077224 */ /* 0x000fe200078e0212 */
[----:B------:R-:W-:Y:S01]  /*1da0*/  LEA R158, P0, R16, UR10, 0x2 ;  /* 0x0000000a109e7c11 */ /* 0x000fe2000f8010ff */
[----:B------:R-:W0:Y:S02]  /*1db0*/  LDC.64 R18, c[0x0][0x6b0] ;  /* 0x0001ac00ff127b82 */ /* 0x000e240000000a00 */
[----:B------:R-:W-:-:S05]  /*1dc0*/  IMAD.IADD R17, R17, 0x1, R7 ;  /* 0x0000000111117824 */ /* 0x000fca00078e0207 */
[----:B------:R-:W-:-:S05]  /*1dd0*/  LEA.HI.X R159, R16, UR11, R17, 0x2, P0 ;  /* 0x0000000b109f7c11 */ /* 0x000fca00080f1411 */
[----:B------:R1:W3:Y:S01]  /*1de0*/  @P4 LDG.E.LTC128B R161, desc[UR14][R158.64] ;  /* 0x0000000e9ea14981 */ /* 0x0002e2000c1e1920 */
[C---:B------:R-:W-:Y:S01]  /*1df0*/  LEA R20, P0, R160.reuse, UR12, 0x2 ;  /* 0x0000000ca0147c11 */ /* 0x040fe2000f8010ff */
[----:B------:R-:W-:Y:S01]  /*1e00*/  BSSY B1, `(.L_x_23) ;  /* 0x0000011000017945 */ /* 0x000fe20003800000 */
[----:B------:R-:W-:Y:S02]  /*1e10*/  ISETP.GT.AND P1, PT, R11, 0x1, P2 ;  /* 0x000000010b00780c */ /* 0x000fe40001724270 */
[----:B------:R-:W-:Y:S01]  /*1e20*/  LEA.HI.X R21, R160, UR13, R21, 0x2, P0 ;  /* 0x0000000da0157c11 */ /* 0x000fe200080f1415 */
[----:B-1----:R-:W-:-:S04]  /*1e30*/  IMAD.WIDE.U32 R158, R9, R154, R156 ;  /* 0x0000009a099e7225 */ /* 0x002fc800078e009c */
[----:B0-----:R-:W-:-:S04]  /*1e40*/  IMAD.WIDE.U32 R162, R9, R154, R18 ;  /* 0x0000009a09a27225 */ /* 0x001fc800078e0012 */
[C---:B------:R-:W-:Y:S01]  /*1e50*/  IMAD.IADD R173, R7.reuse, 0x1, R163 ;  /* 0x0000000107ad7824 */ /* 0x040fe200078e02a3 */
[----:B------:R-:W-:Y:S01]  /*1e60*/  IADD3 R160, P0, R152, R162, RZ ;  /* 0x000000a298a07210 */ /* 0x000fe20007f1e0ff */
[----:B------:R-:W-:-:S03]  /*1e70*/  IMAD.IADD R169, R7, 0x1, R159 ;  /* 0x0000000107a97824 */ /* 0x000fc600078e029f */
[----:B------:R-:W-:Y:S01]  /*1e80*/  LEA R16, P5, R160, UR10, 0x2 ;  /* 0x0000000aa0107c11 */ /* 0x000fe2000f8a10ff */
[----:B---3--:R-:W-:Y:S01]  /*1e90*/  FMUL R17, R161, R14 ;  /* 0x0000000ea1117220 */ /* 0x008fe20000400000 */
[----:B------:R-:W-:-:S03]  /*1ea0*/  IMAD.MOV.U32 R167, RZ, RZ, R161 ;  /* 0x000000ffffa77224 */ /* 0x000fc600078e00a1 */
[----:B--2---:R-:W-:Y:S01]  /*1eb0*/  FFMA R171, R88, R15, R17 ;  /* 0x0000000f58ab7223 */ /* 0x004fe20000000011 */
[----:B------:R-:W-:-:S04]  /*1ec0*/  IMAD.X R17, R173, 0x1, R23, P0 ;  /* 0x00000001ad117824 */ /* 0x000fc800000e0617 */
[----:B------:R0:W-:Y:S01]  /*1ed0*/  @P4 STG.E desc[UR14][R20.64], R171 ;  /* 0x000000ab14004986 */ /* 0x0001e2000c10190e */
[----:B------:R-:W-:Y:S01]  /*1ee0*/  LEA.HI.X R17, R160, UR11, R17, 0x2, P5 ;  /* 0x0000000ba0117c11 */ /* 0x000fe2000a8f1411 */
[----:B------:R-:W-:Y:S06]  /*1ef0*/  @!P1 BRA `(.L_x_24) ;  /* 0x0000000000049947 */ /* 0x000fec0003800000 */
[----:B------:R1:W5:Y:S02]  /*1f00*/  LDG.E.LTC128B R167, desc[UR14][R16.64] ;  /* 0x0000000e10a77981 */ /* 0x000364000c1e1920 */
.L_x_24:
[----:B------:R-:W-:Y:S05]  /*1f10*/  BSYNC B1 ;  /* 0x0000000000017941 */ /* 0x000fea0003800000 */
.L_x_23:
[----:B-----5:R-:W-:Y:S01]  /*1f20*/  FMUL R88, R167, R14 ;  /* 0x0000000ea7587220 */ /* 0x020fe20000400000 */
[----:B------:R-:W-:Y:S01]  /*1f30*/  LEA R160, P4, R164, R20, 0x2 ;  /* 0x00000014a4a07211 */ /* 0x000fe200078810ff */
[----:B-1----:R-:W-:Y:S01]  /*1f40*/  IMAD.MOV.U32 R17, RZ, RZ, R169 ;  /* 0x000000ffff117224 */ /* 0x002fe200078e00a9 */
[----:B------:R-:W-:Y:S01]  /*1f50*/  ISETP.GT.AND P0, PT, R12, 0x8, PT ;  /* 0x000000080c00780c */ /* 0x000fe20003f04270 */
[----:B------:R-:W-:Y:S01]  /*1f60*/  FFMA R169, R89, R15, R88 ;  /* 0x0000000f59a97223 */ /* 0x000fe20000000058 */
[----:B------:R-:W-:Y:S01]  /*1f70*/  LEA.HI.X R161, R164, R21, R165, 0x2, P4 ;  /* 0x00000015a4a17211 */ /* 0x000fe200020f14a5 */
[----:B------:R-:W-:Y:S01]  /*1f80*/  IMAD.MOV.U32 R16, RZ, RZ, R158 ;  /* 0x000000ffff107224 */ /* 0x000fe200078e009e */
[----:B------:R-:W-:Y:S01]  /*1f90*/  ISETP.GT.AND P4, PT, R11, RZ, P0 ;  /* 0x000000ff0b00720c */ /* 0x000fe20000784270 */
[----:B------:R-:W-:Y:S01]  /*1fa0*/  BSSY B1, `(.L_x_25) ;  /* 0x000000c000017945 */ /* 0x000fe20003800000 */
[----:B------:R-:W-:Y:S01]  /*1fb0*/  IADD3 R88, P5, R156, R162, RZ ;  /* 0x000000a29c587210 */ /* 0x000fe20007fbe0ff */
[----:B------:R1:W-:Y:S01]  /*1fc0*/  @P1 STG.E desc[UR14][R160.64], R169 ;  /* 0x000000a9a0001986 */ /* 0x0003e2000c10190e */
[----:B------:R-:W-:-:S04]  /*1fd0*/  IMAD.WIDE.U32 R16, R5, UR8, R16 ;  /* 0x0000000805107c25 */ /* 0x000fc8000f8e0010 */
[----:B------:R-:W-:Y:S01]  /*1fe0*/  IMAD.IADD R17, R8, 0x1, R17 ;  /* 0x0000000108117824 */ /* 0x000fe200078e0211 */
[C---:B------:R-:W-:Y:S01]  /*1ff0*/  LEA R158, P6, R16.reuse, UR10, 0x2 ;  /* 0x0000000a109e7c11 */ /* 0x040fe2000f8c10ff */
[--C-:B------:R-:W-:Y:S02]  /*2000*/  IMAD.X R89, R157, 0x1, R173.reuse, P5 ;  /* 0x000000019d597824 */ /* 0x100fe400028e06ad */
[----:B------:R-:W-:Y:S01]  /*2010*/  IMAD.MOV.U32 R163, RZ, RZ, R173 ;  /* 0x000000ffffa37224 */ /* 0x000fe200078e00ad */
[----:B------:R-:W-:Y:S01]  /*2020*/  LEA.HI.X R159, R16, UR11, R17, 0x2, P6 ;  /* 0x0000000b109f7c11 */ /* 0x000fe2000b0f1411 */
[----:B------:R-:W-:Y:S01]  /*2030*/  IMAD.WIDE.U32 R16, R5, UR8, R88 ;  /* 0x0000000805107c25 */ /* 0x000fe2000f8e0058 */
[----:B-1----:R-:W-:Y:S07]  /*2040*/  @!P4 BRA `(.L_x_26) ;  /* 0x000000000004c947 */ /* 0x002fee0003800000 */
[----:B------:R1:W5:Y:S02]  /*2050*/  LDG.E.LTC128B R167, desc[UR14][R158.64+0x20] ;  /* 0x0000200e9ea77981 */ /* 0x000364000c1e1920 */
.L_x_26:
[----:B------:R-:W-:Y:S05]  /*2060*/  BSYNC B1 ;  /* 0x0000000000017941 */ /* 0x000fea0003800000 */
.L_x_25:
[----:B------:R-:W-:Y:S01]  /*2070*/  ISETP.GT.AND P6, PT, R11, 0x1, P0 ;  /* 0x000000010b00780c */ /* 0x000fe200007c4270 */
[----:B-----5:R-:W-:Y:S01]  /*2080*/  FMUL R89, R167, R14 ;  /* 0x0000000ea7597220 */ /* 0x020fe20000400000 */
[----:B------:R-:W-:Y:S01]  /*2090*/  IMAD.IADD R17, R8, 0x1, R17 ;  /* 0x0000000108117824 */ /* 0x000fe200078e0211 */
[----:B------:R-:W-:Y:S01]  /*20a0*/  LEA R88, P1, R16, UR10, 0x2 ;  /* 0x0000000a10587c11 */ /* 0x000fe2000f8210ff */
[----:B------:R-:W-:-:S04]  /*20b0*/  IMAD.WIDE.U32 R162, R154, 0x7, R162 ;  /* 0x000000079aa27825 */ /* 0x000fc800078e00a2 */
[----:B0-----:R-:W-:Y:S01]  /*20c0*/  FFMA R171, R90, R15, R89 ;  /* 0x0000000f5aab7223 */ /* 0x001fe20000000059 */
[----:B------:R-:W-:Y:S01]  /*20d0*/  BSSY B1, `(.L_x_27) ;  /* 0x000000c000017945 */ /* 0x000fe20003800000 */
[----:B------:R-:W-:Y:S01]  /*20e0*/  LEA.HI.X R89, R16, UR11, R17, 0x2, P1 ;  /* 0x0000000b10597c11 */ /* 0x000fe200088f1411 */
[----:B------:R-:W-:Y:S01]  /*20f0*/  IMAD R16, R155, 0x7, RZ ;  /* 0x000000079b107824 */ /* 0x000fe200078e02ff */
[----:B------:R-:W-:Y:S01]  /*2100*/  IADD3 R168, P5, R152, R162, RZ ;  /* 0x000000a298a87210 */ /* 0x000fe20007fbe0ff */
[----:B------:R0:W-:Y:S01]  /*2110*/  @P4 STG.E desc[UR14][R20.64+0x20], R171 ;  /* 0x000020ab14004986 */ /* 0x0001e2000c10190e */
[----:B------:R-:W-:Y:S01]  /*2120*/  ISETP.GT.AND P1, PT, R11, 0x8, P2 ;  /* 0x000000080b00780c */ /* 0x000fe20001724270 */
[----:B------:R-:W-:Y:S01]  /*2130*/  IMAD.IADD R170, R163, 0x1, R16 ;  /* 0x00000001a3aa7824 */ /* 0x000fe200078e0210 */
[----:B------:R-:W-:Y:S01]  /*2140*/  LEA R166, P4, R168, UR10, 0x2 ;  /* 0x0000000aa8a67c11 */ /* 0x000fe2000f8810ff */
[----:B------:R-:W-:Y:S02]  /*2150*/  IMAD.MOV.U32 R17, RZ, RZ, R167 ;  /* 0x000000ffff117224 */ /* 0x000fe400078e00a7 */
[----:B------:R-:W-:Y:S01]  /*2160*/  IMAD.X R169, R170, 0x1, R23, P5 ;  /* 0x00000001aaa97824 */ /* 0x000fe200028e0617 */
[----:B------:R-:W-:Y:S09]  /*2170*/  @!P6 BRA `(.L_x_28) ;  /* 0x000000000004e947 */ /* 0x000ff20003800000 */
[----:B------:R2:W5:Y:S02]  /*2180*/  LDG.E.LTC128B R17, desc[UR14][R88.64+0x20] ;  /* 0x0000200e58117981 */ /* 0x000564000c1e1920 */
.L_x_28:
[----:B------:R-:W-:Y:S05]  /*2190*/  BSYNC B1 ;  /* 0x0000000000017941 */ /* 0x000fea0003800000 */
.L_x_27:
[----:B-----5:R-:W-:Y:S01]  /*21a0*/  FMUL R90, R17, R14 ;  /* 0x0000000e115a7220 */ /* 0x020fe20000400000 */
[----:B------:R-:W-:Y:S01]  /*21b0*/  IMAD.MOV.U32 R179, RZ, RZ, R17 ;  /* 0x000000ffffb37224 */ /* 0x000fe200078e0011 */
[----:B------:R-:W-:Y:S02]  /*21c0*/  LEA.HI.X R167, R168, UR11, R169, 0x2, P4 ;  /* 0x0000000ba8a77c11 */ /* 0x000fe4000a0f14a9 */
[----:B0-----:R-:W-:-:S05]  /*21d0*/  FFMA R171, R91, R15, R90 ;  /* 0x0000000f5bab7223 */ /* 0x001fca000000005a */
[----:B------:R-:W-:Y:S04]  /*21e0*/  @P6 STG.E desc[UR14][R160.64+0x20], R171 ;  /* 0x000020aba0006986 */ /* 0x000fe8000c10190e */
[----:B------:R-:W3:Y:S01]  /*21f0*/  @P1 LDG.E.LTC128B R179, desc[UR14][R166.64] ;  /* 0x0000000ea6b31981 */ /* 0x000ee2000c1e1920 */
[----:B------:R-:W-:Y:S01]  /*2200*/  IADD3 R172, P4, R162, R154, RZ ;  /* 0x0000009aa2ac7210 */ /* 0x000fe20007f9e0ff */
[----:B------:R-:W-:Y:S02]  /*2210*/  IMAD R163, R165, 0x1c, RZ ;  /* 0x0000001ca5a37824 */ /* 0x000fe400078e02ff */
[----:B------:R-:W-:Y:S01]  /*2220*/  IMAD.WIDE.U32 R168, R164, 0x1c, R160 ;  /* 0x0000001ca4a87825 */ /* 0x000fe200078e00a0 */
[----:B------:R-:W-:-:S03]  /*2230*/  IADD3 R91, P5, R172, R152, RZ ;  /* 0x00000098ac5b7210 */ /* 0x000fc60007fbe0ff */
[----:B------:R-:W-:Y:S01]  /*2240*/  IMAD.X R173, R170, 0x1, R155, P4 ;  /* 0x00000001aaad7824 */ /* 0x000fe200020e069b */
[----:B------:R-:W-:Y:S01]  /*2250*/  ISETP.GT.AND P4, PT, R11, 0x9, P2 ;  /* 0x000000090b00780c */ /* 0x000fe20001784270 */
[----:B------:R-:W-:Y:S02]  /*2260*/  IMAD.IADD R163, R169, 0x1, R163 ;  /* 0x00000001a9a37824 */ /* 0x000fe400078e02a3 */
[----:B------:R-:W-:Y:S01]  /*2270*/  IMAD.X R162, R173, 0x1, R23, P5 ;  /* 0x00000001ada27824 */ /* 0x000fe200028e0617 */
[----:B------:R-:W-:-:S04]  /*2280*/  LEA R90, P5, R91, UR10, 0x2 ;  /* 0x0000000a5b5a7c11 */ /* 0x000fc8000f8a10ff */
[----:B------:R-:W-:Y:S01]  /*2290*/  LEA.HI.X R91, R91, UR11, R162, 0x2, P5 ;  /* 0x0000000b5b5b7c11 */ /* 0x000fe2000a8f14a2 */
[----:B------:R-:W-:Y:S02]  /*22a0*/  IMAD.MOV.U32 R162, RZ, RZ, R168 ;  /* 0x000000ffffa27224 */ /* 0x000fe400078e00a8 */
[----:B------:R-:W-:-:S04]  /*22b0*/  IMAD.WIDE.U32 R174, R154, 0x7, R18 ;  /* 0x000000079aae7825 */ /* 0x000fc800078e0012 */
[----:B---3--:R-:W-:-:S04]  /*22c0*/  FMUL R17, R179, R14 ;  /* 0x0000000eb3117220 */ /* 0x008fc80000400000 */
[----:B------:R-:W-:-:S05]  /*22d0*/  FFMA R17, R92, R15, R17 ;  /* 0x0000000f5c117223 */ /* 0x000fca0000000011 */
[----:B------:R0:W-:Y:S04]  /*22e0*/  @P1 STG.E desc[UR14][R162.64], R17 ;  /* 0x00000011a2001986 */ /* 0x0001e8000c10190e */
[----:B------:R3:W4:Y:S01]  /*22f0*/  @P4 LDG.E.LTC128B R179, desc[UR14][R90.64] ;  /* 0x0000000e5ab34981 */ /* 0x000722000c1e1920 */
[----:B------:R-:W-:Y:S01]  /*2300*/  IMAD.IADD R175, R16, 0x1, R175 ;  /* 0x0000000110af7824 */ /* 0x000fe200078e02af */
[-C--:B------:R-:W-:Y:S01]  /*2310*/  IADD3 R170, P1, R174, R154.reuse, RZ ;  /* 0x0000009aaeaa7210 */ /* 0x080fe20007f3e0ff */
[----:B------:R-:W-:Y:S01]  /*2320*/  IMAD.WIDE.U32 R172, R154, 0x7, R172 ;  /* 0x000000079aac7825 */ /* 0x000fe200078e00ac */
[----:B------:R-:W-:Y:S01]  /*2330*/  ISETP.GT.AND P5, PT, R11, 0x8, P0 ;  /* 0x000000080b00780c */ /* 0x000fe200007a4270 */
[----:B------:R-:W-:Y:S02]  /*2340*/  BSSY B1, `(.L_x_29) ;  /* 0x000001a000017945 */ /* 0x000fe40003800000 */
[----:B------:R-:W-:Y:S01]  /*2350*/  IMAD.WIDE.U32 R18, R9, R154, R174 ;  /* 0x0000009a09127225 */ /* 0x000fe200078e00ae */
[----:B0-----:R-:W-:-:S03]  /*2360*/  SHF.L.U64.HI R17, R164, 0x5, R165 ;  /* 0x00000005a4117819 */ /* 0x001fc600000102a5 */
[----:B------:R-:W-:Y:S01]  /*2370*/  IMAD.X R171, R175, 0x1, R155, P1 ;  /* 0x00000001afab7824 */ /* 0x000fe200008e069b */
[----:B------:R-:W-:Y:S01]  /*2380*/  IADD3 R166, P1, R156, R18, RZ ;  /* 0x000000129ca67210 */ /* 0x000fe20007f3e0ff */
[----:B------:R-:W-:Y:S02]  /*2390*/  IMAD.SHL.U32 R18, R164, 0x20, RZ ;  /* 0x00000020a4127824 */ /* 0x000fe400078e00ff */
[----:B------:R-:W-:Y:S01]  /*23a0*/  IMAD.WIDE.U32 R176, R9, R154, R170 ;  /* 0x0000009a09b07225 */ /* 0x000fe200078e00aa */
[----:B------:R-:W-:-:S03]  /*23b0*/  IADD3.X R167, R157, R7, R19, P1, !PT ;  /* 0x000000079da77210 */ /* 0x000fc60000ffe413 */
[----:B------:R-:W-:Y:S01]  /*23c0*/  IMAD.IADD R180, R16, 0x1, R173 ;  /* 0x0000000110b47824 */ /* 0x000fe200078e02ad */
[----:B------:R-:W-:Y:S01]  /*23d0*/  IADD3 R176, P1, R156, R176, RZ ;  /* 0x000000b09cb07210 */ /* 0x000fe20007f3e0ff */
[----:B------:R-:W-:-:S03]  /*23e0*/  IMAD.WIDE.U32 R166, R5, UR8, R166 ;  /* 0x0000000805a67c25 */ /* 0x000fc6000f8e00a6 */
[----:B------:R-:W-:Y:S01]  /*23f0*/  IADD3.X R177, R157, R7, R177, P1, !PT ;  /* 0x000000079db17210 */ /* 0x000fe20000ffe4b1 */
[----:B------:R-:W-:Y:S01]  /*2400*/  IMAD.IADD R19, R8, 0x1, R167 ;  /* 0x0000000108137824 */ /* 0x000fe200078e02a7 */
[----:B---3--:R-:W-:-:S04]  /*2410*/  LEA R90, P1, R166, UR10, 0x2 ;  /* 0x0000000aa65a7c11 */ /* 0x008fc8000f8210ff */
[----:B------:R-:W-:Y:S02]  /*2420*/  LEA.HI.X R91, R166, UR11, R19, 0x2, P1 ;  /* 0x0000000ba65b7c11 */ /* 0x000fe400088f1413 */
[----:B------:R-:W-:-:S05]  /*2430*/  IADD3 R166, P1, R18, R160, RZ ;  /* 0x000000a012a67210 */ /* 0x000fca0007f3e0ff */
[----:B------:R-:W-:Y:S02]  /*2440*/  IMAD.X R167, R17, 0x1, R161, P1 ;  /* 0x0000000111a77824 */ /* 0x000fe400008e06a1 */
[----:B----4-:R-:W-:Y:S01]  /*2450*/  FMUL R92, R179, R14 ;  /* 0x0000000eb35c7220 */ /* 0x010fe20000400000 */
[----:B------:R-:W-:-:S03]  /*2460*/  IMAD.MOV.U32 R19, RZ, RZ, R179 ;  /* 0x000000ffff137224 */ /* 0x000fc600078e00b3 */
[----:B------:R-:W-:Y:S01]  /*2470*/  FFMA R165, R93, R15, R92 ;  /* 0x0000000f5da57223 */ /* 0x000fe2000000005c */
[----:B------:R-:W-:-:S04]  /*2480*/  IMAD.WIDE.U32 R92, R5, UR8, R176 ;  /* 0x00000008055c7c25 */ /* 0x000fc8000f8e00b0 */
[----:B------:R0:W-:Y:S01]  /*2490*/  @P4 STG.E desc[UR14][R166.64], R165 ;  /* 0x000000a5a6004986 */ /* 0x0001e2000c10190e */
[----:B------:R-:W-:Y:S01]  /*24a0*/  LEA R164, P6, R92, UR10, 0x2 ;  /* 0x0000000a5ca47c11 */ /* 0x000fe2000f8c10ff */
[----:B------:R-:W-:Y:S01]  /*24b0*/  IMAD.IADD R177, R8, 0x1, R93 ;  /* 0x0000000108b17824 */ /* 0x000fe200078e025d */
[----:B------:R-:W-:Y:S11]  /*24c0*/  @!P5 BRA `(.L_x_30) ;  /* 0x000000000004d947 */ /* 0x000ff60003800000 */
[----:B------:R3:W5:Y:S02]  /*24d0*/  LDG.E.LTC128B R19, desc[UR14][R90.64+0x20] ;  /* 0x0000200e5a137981 */ /* 0x000764000c1e1920 */
.L_x_30:
[----:B------:R-:W-:Y:S05]  /*24e0*/  BSYNC B1 ;  /* 0x0000000000017941 */ /* 0x000fea0003800000 */
.L_x_29:
[----:B------:R-:W-:Y:S01]  /*24f0*/  IADD3 R173, P4, R152, R172, RZ ;  /* 0x000000ac98ad7210 */ /* 0x000fe20007f9e0ff */
[----:B-----5:R-:W-:Y:S01]  /*2500*/  FMUL R93, R19, R14 ;  /* 0x0000000e135d7220 */ /* 0x020fe20000400000 */
[----:B0-----:R-:W-:Y:S01]  /*2510*/  LEA.HI.X R165, R92, UR11, R177, 0x2, P6 ;  /* 0x0000000b5ca57c11 */ /* 0x001fe2000b0f14b1 */
[----:B------:R-:W-:Y:S01]  /*2520*/  BSSY B1, `(.L_x_31) ;  /* 0x000000f000017945 */ /* 0x000fe20003800000 */
[C---:B------:R-:W-:Y:S01]  /*2530*/  LEA R178, P6, R173.reuse, UR10, 0x2 ;  /* 0x0000000aadb27c11 */ /* 0x040fe2000f8c10ff */
[----:B------:R-:W-:Y:S01]  /*2540*/  IMAD.X R92, R180, 0x1, R23, P4 ;  /* 0x00000001b45c7824 */ /* 0x000fe200020e0617 */
[----:B------:R-:W-:Y:S01]  /*2550*/  IADD3 R172, P1, R172, R154, RZ ;  /* 0x0000009aacac7210 */ /* 0x000fe20007f3e0ff */
[----:B------:R-:W-:Y:S01]  /*2560*/  FFMA R181, R94, R15, R93 ;  /* 0x0000000f5eb57223 */ /* 0x000fe2000000005d */
[----:B------:R-:W-:Y:S02]  /*2570*/  IMAD.WIDE.U32 R174, R154, 0x7, R174 ;  /* 0x000000079aae7825 */ /* 0x000fe400078e00ae */
[----:B------:R-:W-:-:S02]  /*2580*/  LEA.HI.X R179, R173, UR11, R92, 0x2, P6 ;  /* 0x0000000badb37c11 */ /* 0x000fc4000b0f145c */
[----:B------:R-:W-:Y:S01]  /*2590*/  ISETP.GT.AND P6, PT, R11, 0x9, P0 ;  /* 0x000000090b00780c */ /* 0x000fe200007c4270 */
[----:B------:R-:W-:Y:S01]  /*25a0*/  IMAD.X R173, R180, 0x1, R155, P1 ;  /* 0x00000001b4ad7824 */ /* 0x000fe200008e069b */
[----:B------:R-:W-:Y:S01]  /*25b0*/  IADD3 R93, P4, R172, R152, RZ ;  /* 0x00000098ac5d7210 */ /* 0x000fe20007f9e0ff */
[----:B------:R0:W-:Y:S03]  /*25c0*/  @P5 STG.E desc[UR14][R162.64+0x20], R181 ;  /* 0x000020b5a2005986 */ /* 0x0001e6000c10190e */
[----:B------:R-:W-:Y:S01]  /*25d0*/  LEA R176, P5, R93, UR10, 0x2 ;  /* 0x0000000a5db07c11 */ /* 0x000fe2000f8a10ff */
[----:B------:R-:W-:-:S06]  /*25e0*/  IMAD.X R180, R173, 0x1, R23, P4 ;  /* 0x00000001adb47824 */ /* 0x000fcc00020e0617 */
[----:B------:R-:W-:Y:S06]  /*25f0*/  @!P6 BRA `(.L_x_32) ;  /* 0x000000000004e947 */ /* 0x000fec0003800000 */
[----:B------:R4:W5:Y:S02]  /*2600*/  LDG.E.LTC128B R19, desc[UR14][R164.64+0x20] ;  /* 0x0000200ea4137981 */ /* 0x000964000c1e1920 */
.L_x_32:
[----:B------:R-:W-:Y:S05]  /*2610*/  BSYNC B1 ;  /* 0x0000000000017941 */ /* 0x000fea0003800000 */
.L_x_31:
[----:B-----5:R-:W-:Y:S01]  /*2620*/  FMUL R94, R19, R14 ;  /* 0x0000000e135e7220 */ /* 0x020fe20000400000 */
[----:B------:R-:W-:Y:S01]  /*2630*/  LEA.HI.X R177, R93, UR11, R180, 0x2, P5 ;  /* 0x0000000b5db17c11 */ /* 0x000fe2000a8f14b4 */
[----:B------:R-:W-:Y:S01]  /*2640*/  BSSY B1, `(.L_x_33) ;  /* 0x0000009000017945 */ /* 0x000fe20003800000 */
[----:B------:R-:W-:Y:S01]  /*2650*/  ISETP.GT.AND P5, PT, R11, 0x10, P2 ;  /* 0x000000100b00780c */ /* 0x000fe200017a4270 */
[----:B------:R-:W-:Y:S01]  /*2660*/  FFMA R169, R95, R15, R94 ;  /* 0x0000000f5fa97223 */ /* 0x000fe2000000005e */
[----:B------:R-:W-:Y:S02]  /*2670*/  IADD3 R94, P4, R174, R154, RZ ;  /* 0x0000009aae5e7210 */ /* 0x000fe40007f9e0ff */
[----:B------:R-:W-:Y:S02]  /*2680*/  IADD3 R92, P1, R18, R168, RZ ;  /* 0x000000a8125c7210 */ /* 0x000fe40007f3e0ff */
[----:B------:R0:W-:Y:S01]  /*2690*/  @P6 STG.E desc[UR14][R166.64+0x20], R169 ;  /* 0x000020a9a6006986 */ /* 0x0001e2000c10190e */
[----:B------:R-:W-:-:S06]  /*26a0*/  IADD3.X R95, R155, R16, R175, P4, !PT ;  /* 0x000000109b5f7210 */ /* 0x000fcc00027fe4af */
[----:B------:R-:W-:Y:S05]  /*26b0*/  @!P5 BRA `(.L_x_34) ;  /* 0x000000000004d947 */ /* 0x000fea0003800000 */
[----:B------:R0:W5:Y:S02]  /*26c0*/  LDG.E.LTC128B R19, desc[UR14][R178.64] ;  /* 0x0000000eb2137981 */ /* 0x000164000c1e1920 */
.L_x_34:
[----:B------:R-:W-:Y:S05]  /*26d0*/  BSYNC B1 ;  /* 0x0000000000017941 */ /* 0x000fea0003800000 */
.L_x_33:
[----:B0-----:R-:W-:-:S04]  /*26e0*/  IMAD.WIDE.U32 R178, R154, 0x7, R170 ;  /* 0x000000079ab27825 */ /* 0x001fc800078e00aa */
[----:B-----5:R-:W-:Y:S01]  /*26f0*/  FMUL R171, R19, R14 ;  /* 0x0000000e13ab7220 */ /* 0x020fe20000400000 */
[----:B------:R-:W-:Y:S01]  /*2700*/  ISETP.GT.AND P4, PT, R11, 0x11, P2 ;  /* 0x000000110b00780c */ /* 0x000fe20001784270 */
[----:B------:R-:W-:Y:S01]  /*2710*/  BSSY B1, `(.L_x_35) ;  /* 0x000000a000017945 */ /* 0x000fe20003800000 */
[----:B------:R-:W-:Y:S02]  /*2720*/  IMAD.X R93, R17, 0x1, R163, P1 ;  /* 0x00000001115d7824 */ /* 0x000fe400008e06a3 */
[----:B------:R-:W-:Y:S01]  /*2730*/  FFMA R181, R96, R15, R171 ;  /* 0x0000000f60b57223 */ /* 0x000fe200000000ab */
[-C--:B------:R-:W-:Y:S01]  /*2740*/  IMAD.WIDE.U32 R168, R9, R154.reuse, R94 ;  /* 0x0000009a09a87225 */ /* 0x080fe200078e005e */
[----:B------:R-:W-:-:S03]  /*2750*/  IADD3 R170, P6, R178, R154, RZ ;  /* 0x0000009ab2aa7210 */ /* 0x000fc60007fde0ff */
[----:B------:R0:W-:Y:S01]  /*2760*/  @P5 STG.E desc[UR14][R92.64], R181 ;  /* 0x000000b55c005986 */ /* 0x0001e2000c10190e */
[----:B------:R-:W-:-:S04]  /*2770*/  IADD3 R174, P1, R156, R168, RZ ;  /* 0x000000a89cae7210 */ /* 0x000fc80007f3e0ff */
[----:B------:R-:W-:Y:S01]  /*2780*/  IADD3.X R175, R157, R7, R169, P1, !PT ;  /* 0x000000079daf7210 */ /* 0x000fe20000ffe4a9 */
[----:B------:R-:W-:Y:S08]  /*2790*/  @!P4 BRA `(.L_x_36) ;  /* 0x000000000004c947 */ /* 0x000ff00003800000 */
[----:B------:R0:W5:Y:S02]  /*27a0*/  LDG.E.LTC128B R19, desc[UR14][R176.64] ;  /* 0x0000000eb0137981 */ /* 0x000164000c1e1920 */
.L_x_36:
[----:B------:R-:W-:Y:S05]  /*27b0*/  BSYNC B1 ;  /* 0x0000000000017941 */ /* 0x000fea0003800000 */
.L_x_35:
[----:B------:R-:W-:Y:S01]  /*27c0*/  IADD3.X R171, R155, R16, R179, P6, !PT ;  /* 0x000000109bab7210 */ /* 0x000fe200037fe4b3 */
[----:B-----5:R-:W-:Y:S01]  /*27d0*/  FMUL R96, R19, R14 ;  /* 0x0000000e13607220 */ /* 0x020fe20000400000 */
[----:B------:R-:W-:Y:S01]  /*27e0*/  IADD3 R168, P6, R18, R166, RZ ;  /* 0x000000a612a87210 */ /* 0x000fe20007fde0ff */
[----:B------:R-:W-:Y:S01]  /*27f0*/  IMAD.WIDE.U32 R174, R5, UR8, R174 ;  /* 0x0000000805ae7c25 */ /* 0x000fe2000f8e00ae */
[----:B------:R-:W-:-:S03]  /*2800*/  ISETP.GT.AND P1, PT, R11, 0x10, P0 ;  /* 0x000000100b00780c */ /* 0x000fc60000724270 */
[----:B------:R-:W-:Y:S01]  /*2810*/  FFMA R179, R97, R15, R96 ;  /* 0x0000000f61b37223 */ /* 0x000fe20000000060 */
[----:B------:R-:W-:Y:S01]  /*2820*/  BSSY B1, `(.L_x_37) ;  /* 0x000000a000017945 */ /* 0x000fe20003800000 */
[----:B------:R-:W-:Y:S01]  /*2830*/  IMAD.X R169, R17, 0x1, R167, P6 ;  /* 0x0000000111a97824 */ /* 0x000fe200030e06a7 */
[----:B------:R-:W-:Y:S01]  /*2840*/  LEA R96, P5, R174, UR10, 0x2 ;  /* 0x0000000aae607c11 */ /* 0x000fe2000f8a10ff */
[----:B0-----:R-:W-:-:S03]  /*2850*/  IMAD.WIDE.U32 R176, R9, R154, R170 ;  /* 0x0000009a09b07225 */ /* 0x001fc600078e00aa */
[----:B------:R0:W-:Y:S01]  /*2860*/  @P4 STG.E desc[UR14][R168.64], R179 ;  /* 0x000000b3a8004986 */ /* 0x0001e2000c10190e */
[----:B------:R-:W-:Y:S01]  /*2870*/  IMAD.IADD R97, R8, 0x1, R175 ;  /* 0x0000000108617824 */ /* 0x000fe200078e02af */
[----:B------:R-:W-:-:S04]  /*2880*/  IADD3 R178, P6, R156, R176, RZ ;  /* 0x000000b09cb27210 */ /* 0x000fc80007fde0ff */
[----:B------:R-:W-:Y:S01]  /*2890*/  LEA.HI.X R97, R174, UR11, R97, 0x2, P5 ;  /* 0x0000000bae617c11 */ /* 0x000fe2000a8f1461 */
[----:B------:R-:W-:Y:S08]  /*28a0*/  @!P1 BRA `(.L_x_38) ;  /* 0x0000000000049947 */ /* 0x000ff00003800000 */
[----:B------:R0:W5:Y:S02]  /*28b0*/  LDG.E.LTC128B R19, desc[UR14][R96.64+0x20] ;  /* 0x0000200e60137981 */ /* 0x000164000c1e1920 */
.L_x_38:
[----:B------:R-:W-:Y:S05]  /*28c0*/  BSYNC B1 ;  /* 0x0000000000017941 */ /* 0x000fea0003800000 */
.L_x_37:
[----:B-----5:R-:W-:Y:S01]  /*28d0*/  FMUL R175, R19, R14 ;  /* 0x0000000e13af7220 */ /* 0x020fe20000400000 */
[----:B0-----:R-:W-:Y:S01]  /*28e0*/  IADD3.X R179, R157, R7, R177, P6, !PT ;  /* 0x000000079db37210 */ /* 0x001fe200037fe4b1 */
[----:B------:R-:W-:Y:S01]  /*28f0*/  IMAD.WIDE.U32 R180, R154, 0x7, R172 ;  /* 0x000000079ab47825 */ /* 0x000fe200078e00ac */
[----:B------:R-:W-:Y:S03]  /*2900*/  BSSY B1, `(.L_x_39) ;  /* 0x000000e000017945 */ /* 0x000fe60003800000 */
[----:B------:R-:W-:Y:S01]  /*2910*/  FFMA R183, R98, R15, R175 ;  /* 0x0000000f62b77223 */ /* 0x000fe200000000af */
[----:B------:R-:W-:-:S04]  /*2920*/  IMAD.WIDE.U32 R176, R5, UR8, R178 ;  /* 0x0000000805b07c25 */ /* 0x000fc8000f8e00b2 */
[----:B------:R0:W-:Y:S01]  /*2930*/  @P1 STG.E desc[UR14][R92.64+0x20], R183 ;  /* 0x000020b75c001986 */ /* 0x0001e2000c10190e */
[----:B------:R-:W-:Y:S01]  /*2940*/  ISETP.GT.AND P1, PT, R11, 0x11, P0 ;  /* 0x000000110b00780c */ /* 0x000fe20000724270 */
[----:B------:R-:W-:Y:S01]  /*2950*/  IMAD.WIDE.U32 R178, R154, 0x7, R94 ;  /* 0x000000079ab27825 */ /* 0x000fe200078e005e */
[----:B------:R-:W-:-:S03]  /*2960*/  LEA R94, P4, R176, UR10, 0x2 ;  /* 0x0000000ab05e7c11 */ /* 0x000fc6000f8810ff */
[----:B------:R-:W-:Y:S01]  /*2970*/  IMAD.IADD R95, R8, 0x1, R177 ;  /* 0x00000001085f7824 */ /* 0x000fe200078e02b1 */
[----:B------:R-:W-:Y:S01]  /*2980*/  IADD3 R174, P6, R178, R154, RZ ;  /* 0x0000009ab2ae7210 */ /* 0x000fe20007fde0ff */
[----:B------:R-:W-:Y:S01]  /*2990*/  IMAD.IADD R184, R16, 0x1, R181 ;  /* 0x0000000110b87824 */ /* 0x000fe200078e02b5 */
[----:B------:R-:W-:Y:S02]  /*29a0*/  IADD3 R177, P5, R152, R180, RZ ;  /* 0x000000b498b17210 */ /* 0x000fe40007fbe0ff */
[----:B------:R-:W-:-:S03]  /*29b0*/  LEA.HI.X R95, R176, UR11, R95, 0x2, P4 ;  /* 0x0000000bb05f7c11 */ /* 0x000fc6000a0f145f */
[----:B0-----:R-:W-:Y:S08]  /*29c0*/  @!P1 BRA `(.L_x_40) ;  /* 0x0000000000049947 */ /* 0x001ff00003800000 */
[----:B------:R0:W5:Y:S02]  /*29d0*/  LDG.E.LTC128B R19, desc[UR14][R94.64+0x20] ;  /* 0x0000200e5e137981 */ /* 0x000164000c1e1920 */
.L_x_40:
[----:B------:R-:W-:Y:S05]  /*29e0*/  BSYNC B1 ;  /* 0x0000000000017941 */ /* 0x000fea0003800000 */
.L_x_39:
[----:B-----5:R-:W-:Y:S01]  /*29f0*/  FMUL R98, R19, R14 ;  /* 0x0000000e13627220 */ /* 0x020fe20000400000 */
[----:B------:R-:W-:Y:S01]  /*2a00*/  IADD3.X R175, R155, R16, R179, P6, !PT ;  /* 0x000000109baf7210 */ /* 0x000fe200037fe4b3 */
[----:B------:R-:W-:Y:S01]  /*2a10*/  IMAD.X R178, R184, 0x1, R23, P5 ;  /* 0x00000001b8b27824 */ /* 0x000fe200028e0617 */
[-C--:B------:R-:W-:Y:S01]  /*2a20*/  IADD3 R176, P4, R180, R154.reuse, RZ ;  /* 0x0000009ab4b07210 */ /* 0x080fe20007f9e0ff */
[----:B------:R-:W-:Y:S01]  /*2a30*/  FFMA R179, R99, R15, R98 ;  /* 0x0000000f63b37223 */ /* 0x000fe20000000062 */
[----:B------:R-:W-:Y:S01]  /*2a40*/  LEA R98, P5, R177, UR10, 0x2 ;  /* 0x0000000ab1627c11 */ /* 0x000fe2000f8a10ff */
[----:B------:R-:W-:Y:S01]  /*2a50*/  IMAD.WIDE.U32 R172, R9, R154, R174 ;  /* 0x0000009a09ac7225 */ /* 0x000fe200078e00ae */
[----:B------:R-:W-:Y:S02]  /*2a60*/  BSSY B1, `(.L_x_41) ;  /* 0x000000b000017945 */ /* 0x000fe40003800000 */
[----:B------:R0:W-:Y:S01]  /*2a70*/  @P1 STG.E desc[UR14][R168.64+0x20], R179 ;  /* 0x000020b3a8001986 */ /* 0x0001e2000c10190e */
[----:B------:R-:W-:Y:S01]  /*2a80*/  ISETP.GT.AND P1, PT, R11, 0x18, P2 ;  /* 0x000000180b00780c */ /* 0x000fe20001724270 */
[----:B------:R-:W-:Y:S01]  /*2a90*/  IMAD.WIDE.U32 R170, R154, 0x7, R170 ;  /* 0x000000079aaa7825 */ /* 0x000fe200078e00aa */
[----:B------:R-:W-:-:S02]  /*2aa0*/  IADD3 R180, P6, R156, R172, RZ ;  /* 0x000000ac9cb47210 */ /* 0x000fc40007fde0ff */
[----:B------:R-:W-:Y:S01]  /*2ab0*/  LEA.HI.X R99, R177, UR11, R178, 0x2, P5 ;  /* 0x0000000bb1637c11 */ /* 0x000fe2000a8f14b2 */
[----:B------:R-:W-:Y:S01]  /*2ac0*/  IMAD.X R177, R184, 0x1, R155, P4 ;  /* 0x00000001b8b17824 */ /* 0x000fe200020e069b */
[----:B------:R-:W-:Y:S02]  /*2ad0*/  IADD3 R182, P5, R176, R152, RZ ;  /* 0x00000098b0b67210 */ /* 0x000fe40007fbe0ff */
[----:B------:R-:W-:-:S05]  /*2ae0*/  IADD3.X R181, R157, R7, R173, P6, !PT ;  /* 0x000000079db57210 */ /* 0x000fca00037fe4ad */
[----:B0-----:R-:W-:Y:S06]  /*2af0*/  @!P1 BRA `(.L_x_42) ;  /* 0x0000000000049947 */ /* 0x001fec0003800000 */
[----:B------:R0:W5:Y:S02]  /*2b00*/  LDG.E.LTC128B R19, desc[UR14][R98.64] ;  /* 0x0000000e62137981 */ /* 0x000164000c1e1920 */
.L_x_42:
[----:B------:R-:W-:Y:S05]  /*2b10*/  BSYNC B1 ;  /* 0x0000000000017941 */ /* 0x000fea0003800000 */
.L_x_41:
[----:B------:R-:W-:Y:S01]  /*2b20*/  IMAD.X R183, R177, 0x1, R23, P5 ;  /* 0x00000001b1b77824 */ /* 0x000fe200028e0617 */
[----:B------:R-:W-:Y:S01]  /*2b30*/  IADD3 R178, P4, R170, R154, RZ ;  /* 0x0000009aaab27210 */ /* 0x000fe20007f9e0ff */
[----:B0----5:R-:W-:Y:S01]  /*2b40*/  FMUL R99, R19, R14 ;  /* 0x0000000e13637220 */ /* 0x021fe20000400000 */
[----:B------:R-:W-:Y:S01]  /*2b50*/  IADD3 R172, P5, R18, R92, RZ ;  /* 0x0000005c12ac7210 */ /* 0x000fe20007fbe0ff */
[----:B------:R-:W-:Y:S01]  /*2b60*/  BSSY B1, `(.L_x_43) ;  /* 0x000000d000017945 */ /* 0x000fe20003800000 */
[----:B------:R-:W-:Y:S01]  /*2b70*/  IADD3.X R179, R155, R16, R171, P4, !PT ;  /* 0x000000109bb37210 */ /* 0x000fe200027fe4ab */
[----:B------:R-:W-:Y:S01]  /*2b80*/  FFMA R171, R100, R15, R99 ;  /* 0x0000000f64ab7223 */ /* 0x000fe20000000063 */
[----:B------:R-:W-:Y:S01]  /*2b90*/  ISETP.GT.AND P4, PT, R11, 0x19, P2 ;  /* 0x000000190b00780c */ /* 0x000fe20001784270 */
[----:B------:R-:W-:Y:S01]  /*2ba0*/  IMAD.X R173, R17, 0x1, R93, P5 ;  /* 0x0000000111ad7824 */ /* 0x000fe200028e065d */
[----:B------:R-:W-:Y:S01]  /*2bb0*/  LEA R98, P6, R182, UR10, 0x2 ;  /* 0x0000000ab6627c11 */ /* 0x000fe2000f8c10ff */
[----:B------:R-:W-:Y:S01]  /*2bc0*/  IMAD.WIDE.U32 R180, R5, UR8, R180 ;  /* 0x0000000805b47c25 */ /* 0x000fe2000f8e00b4 */
[----:B------:R-:W-:-:S02]  /*2bd0*/  IADD3 R170, P5, R18, R168, RZ ;  /* 0x000000a812aa7210 */ /* 0x000fc40007fbe0ff */
[----:B------:R0:W-:Y:S01]  /*2be0*/  @P1 STG.E desc[UR14][R172.64], R171 ;  /* 0x000000abac001986 */ /* 0x0001e2000c10190e */
[----:B------:R-:W-:Y:S01]  /*2bf0*/  LEA.HI.X R99, R182, UR11, R183, 0x2, P6 ;  /* 0x0000000bb6637c11 */ /* 0x000fe2000b0f14b7 */
[----:B------:R-:W-:-:S05]  /*2c00*/  IMAD.WIDE.U32 R182, R9, R154, R178 ;  /* 0x0000009a09b67225 */ /* 0x000fca00078e00b2 */
[----:B------:R-:W-:Y:S05]  /*2c10*/  @!P4 BRA `(.L_x_44) ;  /* 0x000000000004c947 */ /* 0x000fea0003800000 */
[----:B------:R0:W5:Y:S02]  /*2c20*/  LDG.E.LTC128B R19, desc[UR14][R98.64] ;  /* 0x0000000e62137981 */ /* 0x000164000c1e1920 */
.L_x_44:
[----:B------:R-:W-:Y:S05]  /*2c30*/  BSYNC B1 ;  /* 0x0000000000017941 */ /* 0x000fea0003800000 */
.L_x_43:
[----:B-----5:R-:W-:Y:S01]  /*2c40*/  FMUL R184, R19, R14 ;  /* 0x0000000e13b87220 */ /* 0x020fe20000400000 */
[----:B0-----:R-:W-:Y:S01]  /*2c50*/  IMAD.X R171, R17, 0x1, R169, P5 ;  /* 0x0000000111ab7824 */ /* 0x001fe200028e06a9 */
[----:B------:R-:W-:Y:S01]  /*2c60*/  IADD3 R100, P1, R156, R182, RZ ;  /* 0x000000b69c647210 */ /* 0x000fe20007f3e0ff */
[----:B------:R-:W-:Y:S02]  /*2c70*/  IMAD.IADD R99, R8, 0x1, R181 ;  /* 0x0000000108637824 */ /* 0x000fe400078e02b5 */
[----:B------:R-:W-:Y:S01]  /*2c80*/  FFMA R185, R101, R15, R184 ;  /* 0x0000000f65b97223 */ /* 0x000fe200000000b8 */
[----:B------:R-:W-:Y:S01]  /*2c90*/  LEA R98, P5, R180, UR10, 0x2 ;  /* 0x0000000ab4627c11 */ /* 0x000fe2000f8a10ff */
[----:B------:R-:W-:Y:S01]  /*2ca0*/  BSSY B1, `(.L_x_45) ;  /* 0x0000008000017945 */ /* 0x000fe20003800000 */
[----:B------:R-:W-:Y:S02]  /*2cb0*/  IADD3.X R101, R157, R7, R183, P1, !PT ;  /* 0x000000079d657210 */ /* 0x000fe40000ffe4b7 */
[----:B------:R0:W-:Y:S01]  /*2cc0*/  @P4 STG.E desc[UR14][R170.64], R185 ;  /* 0x000000b9aa004986 */ /* 0x0001e2000c10190e */
[----:B------:R-:W-:-:S02]  /*2cd0*/  ISETP.GT.AND P1, PT, R11, 0x18, P0 ;  /* 0x000000180b00780c */ /* 0x000fc40000724270 */
[----:B------:R-:W-:Y:S01]  /*2ce0*/  LEA.HI.X R99, R180, UR11, R99, 0x2, P5 ;  /* 0x0000000bb4637c11 */ /* 0x000fe2000a8f1463 */
[----:B------:R-:W-:-:S10]  /*2cf0*/  IMAD.WIDE.U32 R180, R5, UR8, R100 ;  /* 0x0000000805b47c25 */ /* 0x000fd4000f8e0064 */
[----:B0-----:R-:W-:Y:S05]  /*2d00*/  @!P1 BRA `(.L_x_46) ;  /* 0x0000000000049947 */ /* 0x001fea0003800000 */
[----:B------:R0:W5:Y:S02]  /*2d10*/  LDG.E.LTC128B R19, desc[UR14][R98.64+0x20] ;  /* 0x0000200e62137981 */ /* 0x000164000c1e1920 */
.L_x_46:
[----:B------:R-:W-:Y:S05]  /*2d20*/  BSYNC B1 ;  /* 0x0000000000017941 */ /* 0x000fea0003800000 */
.L_x_45:
[----:B-----5:R-:W-:Y:S01]  /*2d30*/  FMUL R101, R19, R14 ;  /* 0x0000000e13657220 */ /* 0x020fe20000400000 */
[----:B------:R-:W-:Y:S01]  /*2d40*/  ISETP.GT.AND P5, PT, R11, 0x19, P0 ;  /* 0x000000190b00780c */ /* 0x000fe200007a4270 */
[----:B------:R-:W-:Y:S01]  /*2d50*/  IMAD.WIDE.U32 R176, R154, 0x7, R176 ;  /* 0x000000079ab07825 */ /* 0x000fe200078e00b0 */
[----:B------:R-:W-:-:S03]  /*2d60*/  LEA R100, P6, R180, UR10, 0x2 ;  /* 0x0000000ab4647c11 */ /* 0x000fc6000f8c10ff */
[----:B------:R-:W-:Y:S01]  /*2d70*/  FFMA R185, R102, R15, R101 ;  /* 0x0000000f66b97223 */ /* 0x000fe20000000065 */
[----:B------:R-:W-:Y:S01]  /*2d80*/  BSSY B1, `(.L_x_47) ;  /* 0x0000008000017945 */ /* 0x000fe20003800000 */
[----:B------:R-:W-:Y:S01]  /*2d90*/  IMAD.IADD R183, R8, 0x1, R181 ;  /* 0x0000000108b77824 */ /* 0x000fe200078e02b5 */
[----:B------:R-:W-:Y:S01]  /*2da0*/  IADD3 R181, P4, R152, R176, RZ ;  /* 0x000000b098b57210 */ /* 0x000fe20007f9e0ff */
[----:B------:R-:W-:Y:S01]  /*2db0*/  IMAD.IADD R184, R16, 0x1, R177 ;  /* 0x0000000110b87824 */ /* 0x000fe200078e02b1 */
[----:B------:R0:W-:Y:S02]  /*2dc0*/  @P1 STG.E desc[UR14][R172.64+0x20], R185 ;  /* 0x000020b9ac001986 */ /* 0x0001e4000c10190e */
[----:B------:R-:W-:Y:S01]  /*2dd0*/  LEA.HI.X R101, R180, UR11, R183, 0x2, P6 ;  /* 0x0000000bb4657c11 */ /* 0x000fe2000b0f14b7 */
[----:B------:R-:W-:Y:S08]  /*2de0*/  @!P5 BRA `(.L_x_48) ;  /* 0x000000000004d947 */ /* 0x000ff00003800000 */
[----:B------:R0:W5:Y:S02]  /*2df0*/  LDG.E.LTC128B R19, desc[UR14][R100.64+0x20] ;  /* 0x0000200e64137981 */ /* 0x000164000c1e1920 */
.L_x_48:
[----:B------:R-:W-:Y:S05]  /*2e00*/  BSYNC B1 ;  /* 0x0000000000017941 */ /* 0x000fea0003800000 */
.L_x_47:
[----:B-----5:R-:W-:Y:S01]  /*2e10*/  FMUL R102, R19, R14 ;  /* 0x0000000e13667220 */ /* 0x020fe20000400000 */
[----:B------:R-:W-:Y:S01]  /*2e20*/  ISETP.GT.AND P1, PT, R11, 0x20, P2 ;  /* 0x000000200b00780c */ /* 0x000fe20001724270 */
[----:B------:R-:W-:Y:S01]  /*2e30*/  IMAD.X R180, R184, 0x1, R23, P4 ;  /* 0x00000001b8b47824 */ /* 0x000fe200020e0617 */
[----:B------:R-:W-:Y:S01]  /*2e40*/  BSSY B1, `(.L_x_49) ;  /* 0x0000009000017945 */ /* 0x000fe20003800000 */
[----:B------:R-:W-:Y:S01]  /*2e50*/  FFMA R183, R103, R15, R102 ;  /* 0x0000000f67b77223 */ /* 0x000fe20000000066 */
[----:B------:R-:W-:Y:S01]  /*2e60*/  LEA R102, P4, R181, UR10, 0x2 ;  /* 0x0000000ab5667c11 */ /* 0x000fe2000f8810ff */
[----:B------:R-:W-:-:S03]  /*2e70*/  IMAD.WIDE.U32 R174, R154, 0x7, R174 ;  /* 0x000000079aae7825 */ /* 0x000fc600078e00ae */
[----:B------:R0:W-:Y:S01]  /*2e80*/  @P5 STG.E desc[UR14][R170.64+0x20], R183 ;  /* 0x000020b7aa005986 */ /* 0x0001e2000c10190e */
[----:B------:R-:W-:Y:S01]  /*2e90*/  LEA.HI.X R103, R181, UR11, R180, 0x2, P4 ;  /* 0x0000000bb5677c11 */ /* 0x000fe2000a0f14b4 */
[----:B------:R-:W-:-:S03]  /*2ea0*/  IMAD.WIDE.U32 R178, R154, 0x7, R178 ;  /* 0x000000079ab27825 */ /* 0x000fc600078e00b2 */
[----:B------:R-:W-:Y:S05]  /*2eb0*/  @!P1 BRA `(.L_x_50) ;  /* 0x0000000000049947 */ /* 0x000fea0003800000 */
[----:B------:R0:W5:Y:S02]  /*2ec0*/  LDG.E.LTC128B R19, desc[UR14][R102.64] ;  /* 0x0000000e66137981 */ /* 0x000164000c1e1920 */
.L_x_50:
[----:B------:R-:W-:Y:S05]  /*2ed0*/  BSYNC B1 ;  /* 0x0000000000017941 */ /* 0x000fea0003800000 */
.L_x_49:
[----:B0-----:R-:W-:Y:S01]  /*2ee0*/  IADD3 R102, P4, R18, R172, RZ ;  /* 0x000000ac12667210 */ /* 0x001fe20007f9e0ff */
[----:B-----5:R-:W-:Y:S01]  /*2ef0*/  FMUL R177, R19, R14 ;  /* 0x0000000e13b17220 */ /* 0x020fe20000400000 */
[-C--:B------:R-:W-:Y:S01]  /*2f00*/  IADD3 R180, P5, R174, R154.reuse, RZ ;  /* 0x0000009aaeb47210 */ /* 0x080fe20007fbe0ff */
[----:B------:R-:W-:Y:S01]  /*2f10*/  BSSY B1, `(.L_x_51) ;  /* 0x0000014000017945 */ /* 0x000fe20003800000 */
[----:B------:R-:W-:Y:S01]  /*2f20*/  IADD3 R178, P6, R178, R154, RZ ;  /* 0x0000009ab2b27210 */ /* 0x000fe20007fde0ff */
[----:B------:R-:W-:Y:S01]  /*2f30*/  IMAD.X R103, R17, 0x1, R173, P4 ;  /* 0x0000000111677824 */ /* 0x000fe200020e06ad */
[----:B------:R-:W-:Y:S01]  /*2f40*/  IADD3.X R181, R155, R16, R175, P5, !PT ;  /* 0x000000109bb57210 */ /* 0x000fe20002ffe4af */
[----:B------:R-:W-:Y:S01]  /*2f50*/  FFMA R191, R104, R15, R177 ;  /* 0x0000000f68bf7223 */ /* 0x000fe200000000b1 */
[----:B------:R-:W-:Y:S02]  /*2f60*/  ISETP.GT.AND P5, PT, R11, 0x21, P2 ;  /* 0x000000210b00780c */ /* 0x000fe400017a4270 */
[-C--:B------:R-:W-:Y:S01]  /*2f70*/  IADD3 R182, P4, R176, R154.reuse, RZ ;  /* 0x0000009ab0b67210 */ /* 0x080fe20007f9e0ff */
[----:B------:R-:W-:Y:S01]  /*2f80*/  IMAD.WIDE.U32 R176, R9, R154, R180 ;  /* 0x0000009a09b07225 */ /* 0x000fe200078e00b4 */
[----:B------:R-:W-:Y:S01]  /*2f90*/  IADD3.X R179, R155, R16, R179, P6, !PT ;  /* 0x000000109bb37210 */ /* 0x000fe200037fe4b3 */
[----:B------:R0:W-:Y:S01]  /*2fa0*/  @P1 STG.E desc[UR14][R102.64], R191 ;  /* 0x000000bf66001986 */ /* 0x0001e2000c10190e */
[----:B------:R-:W-:Y:S01]  /*2fb0*/  IADD3 R104, P6, R182, R152, RZ ;  /* 0x00000098b6687210 */ /* 0x000fe20007fde0ff */
[----:B------:R-:W-:Y:S01]  /*2fc0*/  IMAD.X R183, R184, 0x1, R155, P4 ;  /* 0x00000001b8b77824 */ /* 0x000fe200020e069b */
[----:B------:R-:W-:Y:S01]  /*2fd0*/  IADD3 R184, P1, R156, R176, RZ ;  /* 0x000000b09cb87210 */ /* 0x000fe20007f3e0ff */
[----:B------:R-:W-:-:S04]  /*2fe0*/  IMAD.WIDE.U32 R186, R9, R154, R178 ;  /* 0x0000009a09ba7225 */ /* 0x000fc800078e00b2 */
[----:B------:R-:W-:Y:S01]  /*2ff0*/  IMAD.X R175, R183, 0x1, R23, P6 ;  /* 0x00000001b7af7824 */ /* 0x000fe200030e0617 */
[----:B------:R-:W-:Y:S02]  /*3000*/  LEA R174, P6, R104, UR10, 0x2 ;  /* 0x0000000a68ae7c11 */ /* 0x000fe4000f8c10ff */
[----:B------:R-:W-:Y:S02]  /*3010*/  IADD3 R188, P4, R156, R186, RZ ;  /* 0x000000ba9cbc7210 */ /* 0x000fe40007f9e0ff */
[----:B------:R-:W-:Y:S01]  /*3020*/  LEA.HI.X R175, R104, UR11, R175, 0x2, P6 ;  /* 0x0000000b68af7c11 */ /* 0x000fe2000b0f14af */
[----:B0-----:R-:W-:Y:S10]  /*3030*/  @!P5 BRA `(.L_x_52) ;  /* 0x000000000004d947 */ /* 0x001ff40003800000 */
[----:B------:R0:W5:Y:S02]  /*3040*/  LDG.E.LTC128B R19, desc[UR14][R174.64] ;  /* 0x0000000eae137981 */ /* 0x000164000c1e1920 */
.L_x_52:
[----:B------:R-:W-:Y:S05]  /*3050*/  BSYNC B1 ;  /* 0x0000000000017941 */ /* 0x000fea0003800000 */
.L_x_51:
[-C--:B------:R-:W-:Y:S01]  /*3060*/  IADD3.X R189, R157, R7.reuse, R187, P4, !PT ;  /* 0x000000079dbd7210 */ /* 0x080fe200027fe4bb */
[----:B-----5:R-:W-:Y:S01]  /*3070*/  FMUL R104, R19, R14 ;  /* 0x0000000e13687220 */ /* 0x020fe20000400000 */
[----:B------:R-:W-:Y:S01]  /*3080*/  IADD3 R176, P4, R18, R170, RZ ;  /* 0x000000aa12b07210 */ /* 0x000fe20007f9e0ff */
[----:B------:R-:W-:Y:S01]  /*3090*/  IMAD.WIDE.U32 R182, R154, 0x7, R182 ;  /* 0x000000079ab67825 */ /* 0x000fe200078e00b6 */
[----:B------:R-:W-:-:S03]  /*30a0*/  IADD3.X R185, R157, R7, R177, P1, !PT ;  /* 0x000000079db97210 */ /* 0x000fc60000ffe4b1 */
[----:B------:R-:W-:Y:S01]  /*30b0*/  FFMA R191, R105, R15, R104 ;  /* 0x0000000f69bf7223 */ /* 0x000fe20000000068 */
[----:B------:R-:W-:Y:S01]  /*30c0*/  ISETP.GT.AND P1, PT, R11, 0x20, P0 ;  /* 0x000000200b00780c */ /* 0x000fe20000724270 */
[----:B------:R-:W-:Y:S01]  /*30d0*/  IMAD.X R177, R17, 0x1, R171, P4 ;  /* 0x0000000111b17824 */ /* 0x000fe200020e06ab */
[----:B------:R-:W-:Y:S01]  /*30e0*/  BSSY B1, `(.L_x_53) ;  /* 0x000000c000017945 */ /* 0x000fe20003800000 */
[----:B------:R-:W-:-:S03]  /*30f0*/  IMAD.WIDE.U32 R184, R5, UR8, R184 ;  /* 0x0000000805b87c25 */ /* 0x000fc6000f8e00b8 */
[----:B------:R1:W-:Y:S01]  /*3100*/  @P5 STG.E desc[UR14][R176.64], R191 ;  /* 0x000000bfb0005986 */ /* 0x0003e2000c10190e */
[----:B------:R-:W-:Y:S01]  /*3110*/  IMAD.WIDE.U32 R186, R5, UR8, R188 ;  /* 0x0000000805ba7c25 */ /* 0x000fe2000f8e00bc */
[----:B0-----:R-:W-:-:S03]  /*3120*/  LEA R174, P6, R184, UR10, 0x2 ;  /* 0x0000000ab8ae7c11 */ /* 0x001fc6000f8c10ff */
[----:B------:R-:W-:Y:S01]  /*3130*/  IMAD.IADD R105, R8, 0x1, R185 ;  /* 0x0000000108697824 */ /* 0x000fe200078e02b9 */
[----:B------:R-:W-:Y:S01]  /*3140*/  LEA R104, P4, R186, UR10, 0x2 ;  /* 0x0000000aba687c11 */ /* 0x000fe2000f8810ff */
[----:B------:R-:W-:Y:S02]  /*3150*/  IMAD.IADD R189, R8, 0x1, R187 ;  /* 0x0000000108bd7824 */ /* 0x000fe400078e02bb */
[----:B------:R-:W-:Y:S01]  /*3160*/  IMAD.IADD R188, R16, 0x1, R183 ;  /* 0x0000000110bc7824 */ /* 0x000fe200078e02b7 */
[----:B------:R-:W-:Y:S01]  /*3170*/  LEA.HI.X R175, R184, UR11, R105, 0x2, P6 ;  /* 0x0000000bb8af7c11 */ /* 0x000fe2000b0f1469 */
[----:B------:R-:W-:Y:S08]  /*3180*/  @!P1 BRA `(.L_x_54) ;  /* 0x0000000000049947 */ /* 0x000ff00003800000 */
[----:B------:R0:W5:Y:S02]  /*3190*/  LDG.E.LTC128B R19, desc[UR14][R174.64+0x20] ;  /* 0x0000200eae137981 */ /* 0x000164000c1e1920 */
.L_x_54:
[----:B------:R-:W-:Y:S05]  /*31a0*/  BSYNC B1 ;  /* 0x0000000000017941 */ /* 0x000fea0003800000 */
.L_x_53:
        /* <DEDUP_REMOVED lines=8> */
[----:B------:R-:W-:Y:S01]  /*3230*/  IMAD.X R106, R188, 0x1, R23, P6 ;  /* 0x00000001bc6a7824 */ /* 0x000fe200030e0617 */
[----:B------:R-:W-:-:S04]  /*3240*/  LEA R184, P6, R185, UR10, 0x2 ;  /* 0x0000000ab9b87c11 */ /* 0x000fc8000f8c10ff */
[----:B------:R-:W-:Y:S01]  /*3250*/  LEA.HI.X R185, R185, UR11, R106, 0x2, P6 ;  /* 0x0000000bb9b97c11 */ /* 0x000fe2000b0f146a */
[----:B------:R-:W-:Y:S08]  /*3260*/  @!P4 BRA `(.L_x_56) ;  /* 0x000000000004c947 */ /* 0x000ff00003800000 */
[----:B------:R0:W5:Y:S02]  /*3270*/  LDG.E.LTC128B R19, desc[UR14][R104.64+0x20] ;  /* 0x0000200e68137981 */ /* 0x000164000c1e1920 */
.L_x_56:
[----:B------:R-:W-:Y:S05]  /*3280*/  BSYNC B1 ;  /* 0x0000000000017941 */ /* 0x000fea0003800000 */
.L_x_55:
[----:B-----5:R-:W-:Y:S01]  /*3290*/  FMUL R106, R19, R14 ;  /* 0x0000000e136a7220 */ /* 0x020fe20000400000 */
[----:B------:R-:W-:Y:S01]  /*32a0*/  IMAD.X R183, R188, 0x1, R155, P5 ;  /* 0x00000001bcb77824 */ /* 0x000fe200028e069b */
[----:B------:R-:W-:Y:S01]  /*32b0*/  ISETP.GT.AND P5, PT, R11, 0x28, P2 ;  /* 0x000000280b00780c */ /* 0x000fe200017a4270 */
[----:B------:R-:W-:-:S04]  /*32c0*/  IMAD.WIDE.U32 R180, R154, 0x7, R180 ;  /* 0x000000079ab47825 */ /* 0x000fc800078e00b4 */
[----:B------:R-:W-:Y:S01]  /*32d0*/  FFMA R189, R107, R15, R106 ;  /* 0x0000000f6bbd7223 */ /* 0x000fe2000000006a */
[----:B------:R-:W-:Y:S01]  /*32e0*/  IADD3 R188, P6, R182, R152, RZ ;  /* 0x00000098b6bc7210 */ /* 0x000fe20007fde0ff */
[----:B------:R-:W-:Y:S01]  /*32f0*/  BSSY B1, `(.L_x_57) ;  /* 0x0000009000017945 */ /* 0x000fe20003800000 */
[----:B------:R-:W-:Y:S02]  /*3300*/  IADD3 R186, P1, R180, R154, RZ ;  /* 0x0000009ab4ba7210 */ /* 0x000fe40007f3e0ff */
[----:B------:R1:W-:Y:S01]  /*3310*/  @P4 STG.E desc[UR14][R176.64+0x20], R189 ;  /* 0x000020bdb0004986 */ /* 0x0003e2000c10190e */
[----:B------:R-:W-:Y:S01]  /*3320*/  IMAD.X R107, R183, 0x1, R23, P6 ;  /* 0x00000001b76b7824 */ /* 0x000fe200030e0617 */
[C---:B------:R-:W-:Y:S02]  /*3330*/  LEA R180, P6, R188.reuse, UR10, 0x2 ;  /* 0x0000000abcb47c11 */ /* 0x040fe4000f8c10ff */
[----:B0-----:R-:W-:Y:S02]  /*3340*/  IADD3.X R187, R155, R16, R181, P1, !PT ;  /* 0x000000109bbb7210 */ /* 0x001fe40000ffe4b5 */
[----:B------:R-:W-:Y:S01]  /*3350*/  LEA.HI.X R181, R188, UR11, R107, 0x2, P6 ;  /* 0x0000000bbcb57c11 */ /* 0x000fe2000b0f146b */
[----:B------:R-:W-:Y:S08]  /*3360*/  @!P5 BRA `(.L_x_58) ;  /* 0x000000000004d947 */ /* 0x000ff00003800000 */
[----:B------:R0:W5:Y:S02]  /*3370*/  LDG.E.LTC128B R19, desc[UR14][R184.64] ;  /* 0x0000000eb8137981 */ /* 0x000164000c1e1920 */
.L_x_58:
[----:B------:R-:W-:Y:S05]  /*3380*/  BSYNC B1 ;  /* 0x0000000000017941 */ /* 0x000fea0003800000 */
.L_x_57:
[----:B------:R-:W-:Y:S01]  /*3390*/  IADD3 R106, P4, R18, R102, RZ ;  /* 0x00000066126a7210 */ /* 0x000fe20007f9e0ff */
[----:B0----5:R-:W-:Y:S01]  /*33a0*/  FMUL R185, R19, R14 ;  /* 0x0000000e13b97220 */ /* 0x021fe20000400000 */
[----:B------:R-:W-:Y:S01]  /*33b0*/  ISETP.GT.AND P1, PT, R11, 0x29, P2 ;  /* 0x000000290b00780c */ /* 0x000fe20001724270 */
[----:B-1----:R-:W-:Y:S01]  /*33c0*/  IMAD.WIDE.U32 R190, R154, 0x7, R178 ;  /* 0x000000079abe7825 */ /* 0x002fe200078e00b2 */
[----:B------:R-:W-:Y:S03]  /*33d0*/  BSSY B1, `(.L_x_59) ;  /* 0x000000a000017945 */ /* 0x000fe60003800000 */
[----:B------:R-:W-:Y:S01]  /*33e0*/  FFMA R193, R108, R15, R185 ;  /* 0x0000000f6cc17223 */ /* 0x000fe200000000b9 */
[----:B------:R-:W-:Y:S01]  /*33f0*/  IMAD.X R107, R17, 0x1, R103, P4 ;  /* 0x00000001116b7824 */ /* 0x000fe200020e0667 */
[-C--:B------:R-:W-:Y:S01]  /*3400*/  IADD3 R184, P6, R190, R154.reuse, RZ ;  /* 0x0000009abeb87210 */ /* 0x080fe20007fde0ff */
[----:B------:R-:W-:-:S03]  /*3410*/  IMAD.WIDE.U32 R178, R9, R154, R186 ;  /* 0x0000009a09b27225 */ /* 0x000fc600078e00ba */
[----:B------:R0:W-:Y:S01]  /*3420*/  @P5 STG.E desc[UR14][R106.64], R193 ;  /* 0x000000c16a005986 */ /* 0x0001e2000c10190e */
[----:B------:R-:W-:-:S04]  /*3430*/  IADD3 R188, P4, R156, R178, RZ ;  /* 0x000000b29cbc7210 */ /* 0x000fc80007f9e0ff */
[----:B------:R-:W-:Y:S01]  /*3440*/  IADD3.X R189, R157, R7, R179, P4, !PT ;  /* 0x000000079dbd7210 */ /* 0x000fe200027fe4b3 */
[----:B------:R-:W-:Y:S08]  /*3450*/  @!P1 BRA `(.L_x_60) ;  /* 0x0000000000049947 */ /* 0x000ff00003800000 */
[----:B------:R1:W5:Y:S02]  /*3460*/  LDG.E.LTC128B R19, desc[UR14][R180.64] ;  /* 0x0000000eb4137981 */ /* 0x000364000c1e1920 */
.L_x_60:
[----:B------:R-:W-:Y:S05]  /*3470*/  BSYNC B1 ;  /* 0x0000000000017941 */ /* 0x000fea0003800000 */
.L_x_59:
[----:B------:R-:W-:Y:S01]  /*3480*/  IADD3.X R185, R155, R16, R191, P6, !PT ;  /* 0x000000109bb97210 */ /* 0x000fe200037fe4bf */
[----:B-----5:R-:W-:Y:S01]  /*3490*/  FMUL R108, R19, R14 ;  /* 0x0000000e136c7220 */ /* 0x020fe20000400000 */
[----:B-1----:R-:W-:Y:S01]  /*34a0*/  IADD3 R180, P6, R18, R176, RZ ;  /* 0x000000b012b47210 */ /* 0x002fe20007fde0ff */
[----:B------:R-:W-:Y:S01]  /*34b0*/  IMAD.WIDE.U32 R188, R5, UR8, R188 ;  /* 0x0000000805bc7c25 */ /* 0x000fe2000f8e00bc */
[----:B------:R-:W-:-:S03]  /*34c0*/  ISETP.GT.AND P4, PT, R11, 0x28, P0 ;  /* 0x000000280b00780c */ /* 0x000fc60000784270 */
[----:B------:R-:W-:Y:S01]  /*34d0*/  FFMA R191, R109, R15, R108 ;  /* 0x0000000f6dbf7223 */ /* 0x000fe2000000006c */
[----:B------:R-:W-:Y:S01]  /*34e0*/  BSSY B1, `(.L_x_61) ;  /* 0x000000a000017945 */ /* 0x000fe20003800000 */
[----:B------:R-:W-:Y:S01]  /*34f0*/  IMAD.X R181, R17, 0x1, R177, P6 ;  /* 0x0000000111b57824 */ /* 0x000fe200030e06b1 */
[----:B------:R-:W-:Y:S01]  /*3500*/  LEA R178, P5, R188, UR10, 0x2 ;  /* 0x0000000abcb27c11 */ /* 0x000fe2000f8a10ff */
[----:B------:R-:W-:-:S03]  /*3510*/  IMAD.WIDE.U32 R108, R9, R154, R184 ;  /* 0x0000009a096c7225 */ /* 0x000fc600078e00b8 */
[----:B------:R1:W-:Y:S01]  /*3520*/  @P1 STG.E desc[UR14][R180.64], R191 ;  /* 0x000000bfb4001986 */ /* 0x0003e2000c10190e */
[----:B------:R-:W-:Y:S01]  /*3530*/  IMAD.IADD R179, R8, 0x1, R189 ;  /* 0x0000000108b37824 */ /* 0x000fe200078e02bd */
[----:B------:R-:W-:-:S04]  /*3540*/  IADD3 R190, P6, R156, R108, RZ ;  /* 0x0000006c9cbe7210 */ /* 0x000fc80007fde0ff */
[----:B------:R-:W-:Y:S01]  /*3550*/  LEA.HI.X R179, R188, UR11, R179, 0x2, P5 ;  /* 0x0000000bbcb37c11 */ /* 0x000fe2000a8f14b3 */
[----:B------:R-:W-:Y:S08]  /*3560*/  @!P4 BRA `(.L_x_62) ;  /* 0x000000000004c947 */ /* 0x000ff00003800000 */
[----:B------:R0:W5:Y:S02]  /*3570*/  LDG.E.LTC128B R19, desc[UR14][R178.64+0x20] ;  /* 0x0000200eb2137981 */ /* 0x000164000c1e1920 */
.L_x_62:
[----:B------:R-:W-:Y:S05]  /*3580*/  BSYNC B1 ;  /* 0x0000000000017941 */ /* 0x000fea0003800000 */
.L_x_61:
[----:B------:R-:W-:Y:S01]  /*3590*/  ISETP.GT.AND P1, PT, R11, 0x29, P0 ;  /* 0x000000290b00780c */ /* 0x000fe20000724270 */
[----:B-----5:R-:W-:Y:S01]  /*35a0*/  FMUL R189, R19, R14 ;  /* 0x0000000e13bd7220 */ /* 0x020fe20000400000 */
[----:B-1----:R-:W-:Y:S01]  /*35b0*/  IADD3.X R191, R157, R7, R109, P6, !PT ;  /* 0x000000079dbf7210 */ /* 0x002fe200037fe46d */
[----:B0-----:R-:W-:Y:S01]  /*35c0*/  IMAD.WIDE.U32 R192, R154, 0x7, R182 ;  /* 0x000000079ac07825 */ /* 0x001fe200078e00b6 */
[----:B------:R-:W-:Y:S03]  /*35d0*/  BSSY B1, `(.L_x_63) ;  /* 0x000000d000017945 */ /* 0x000fe60003800000 */
[----:B------:R-:W-:Y:S01]  /*35e0*/  FFMA R195, R110, R15, R189 ;  /* 0x0000000f6ec37223 */ /* 0x000fe200000000bd */
[----:B------:R-:W-:Y:S01]  /*35f0*/  IMAD.WIDE.U32 R188, R5, UR8, R190 ;  /* 0x0000000805bc7c25 */ /* 0x000fe2000f8e00be */
[----:B------:R-:W-:-:S03]  /*3600*/  IADD3 R183, P5, R152, R192, RZ ;  /* 0x000000c098b77210 */ /* 0x000fc60007fbe0ff */
[----:B------:R0:W-:Y:S01]  /*3610*/  @P4 STG.E desc[UR14][R106.64+0x20], R195 ;  /* 0x000020c36a004986 */ /* 0x0001e2000c10190e */
[----:B------:R-:W-:Y:S01]  /*3620*/  IMAD.WIDE.U32 R190, R154, 0x7, R186 ;  /* 0x000000079abe7825 */ /* 0x000fe200078e00ba */
[----:B------:R-:W-:-:S03]  /*3630*/  LEA R108, P4, R188, UR10, 0x2 ;  /* 0x0000000abc6c7c11 */ /* 0x000fc6000f8810ff */
[----:B------:R-:W-:Y:S01]  /*3640*/  IMAD.IADD R109, R8, 0x1, R189 ;  /* 0x00000001086d7824 */ /* 0x000fe200078e02bd */
[----:B------:R-:W-:Y:S01]  /*3650*/  IADD3 R186, P6, R190, R154, RZ ;  /* 0x0000009abeba7210 */ /* 0x000fe20007fde0ff */
[----:B------:R-:W-:-:S03]  /*3660*/  IMAD.IADD R189, R16, 0x1, R193 ;  /* 0x0000000110bd7824 */ /* 0x000fc600078e02c1 */
[----:B------:R-:W-:Y:S01]  /*3670*/  LEA.HI.X R109, R188, UR11, R109, 0x2, P4 ;  /* 0x0000000bbc6d7c11 */ /* 0x000fe2000a0f146d */
[----:B------:R-:W-:Y:S08]  /*3680*/  @!P1 BRA `(.L_x_64) ;  /* 0x0000000000049947 */ /* 0x000ff00003800000 */
[----:B------:R1:W5:Y:S02]  /*3690*/  LDG.E.LTC128B R19, desc[UR14][R108.64+0x20] ;  /* 0x0000200e6c137981 */ /* 0x000364000c1e1920 */
.L_x_64:
[----:B------:R-:W-:Y:S05]  /*36a0*/  BSYNC B1 ;  /* 0x0000000000017941 */ /* 0x000fea0003800000 */
.L_x_63:
[----:B-----5:R-:W-:Y:S01]  /*36b0*/  FMUL R110, R19, R14 ;  /* 0x0000000e136e7220 */ /* 0x020fe20000400000 */
[----:B------:R-:W-:Y:S01]  /*36c0*/  IADD3.X R187, R155, R16, R191, P6, !PT ;  /* 0x000000109bbb7210 */ /* 0x000fe200037fe4bf */
[----:B------:R-:W-:Y:S01]  /*36d0*/  IMAD.X R190, R189, 0x1, R23, P5 ;  /* 0x00000001bdbe7824 */ /* 0x000fe200028e0617 */
[----:B------:R-:W-:Y:S01]  /*36e0*/  LEA R182, P5, R183, UR10, 0x2 ;  /* 0x0000000ab7b67c11 */ /* 0x000fe2000f8a10ff */
[----:B------:R-:W-:Y:S01]  /*36f0*/  FFMA R191, R111, R15, R110 ;  /* 0x0000000f6fbf7223 */ /* 0x000fe2000000006e */
[-C--:B------:R-:W-:Y:S01]  /*3700*/  IADD3 R188, P4, R192, R154.reuse, RZ ;  /* 0x0000009ac0bc7210 */ /* 0x080fe20007f9e0ff */
[----:B------:R-:W-:Y:S01]  /*3710*/  IMAD.WIDE.U32 R110, R9, R154, R186 ;  /* 0x0000009a096e7225 */ /* 0x000fe200078e00ba */
[----:B------:R-:W-:Y:S01]  /*3720*/  BSSY B1, `(.L_x_65) ;  /* 0x000000b000017945 */ /* 0x000fe20003800000 */
[----:B------:R-:W-:Y:S01]  /*3730*/  LEA.HI.X R183, R183, UR11, R190, 0x2, P5 ;  /* 0x0000000bb7b77c11 */ /* 0x000fe2000a8f14be */
[----:B------:R0:W-:Y:S01]  /*3740*/  @P1 STG.E desc[UR14][R180.64+0x20], R191 ;  /* 0x000020bfb4001986 */ /* 0x0001e2000c10190e */
[----:B------:R-:W-:Y:S01]  /*3750*/  ISETP.GT.AND P1, PT, R11, 0x30, P2 ;  /* 0x000000300b00780c */ /* 0x000fe20001724270 */
[----:B------:R-:W-:Y:S01]  /*3760*/  IMAD.WIDE.U32 R184, R154, 0x7, R184 ;  /* 0x000000079ab87825 */ /* 0x000fe200078e00b8 */
[----:B------:R-:W-:-:S02]  /*3770*/  IADD3 R110, P6, R156, R110, RZ ;  /* 0x0000006e9c6e7210 */ /* 0x000fc40007fde0ff */
[----:B------:R-:W-:Y:S01]  /*3780*/  IADD3 R193, P5, R188, R152, RZ ;  /* 0x00000098bcc17210 */ /* 0x000fe20007fbe0ff */
[----:B------:R-:W-:Y:S01]  /*3790*/  IMAD.X R189, R189, 0x1, R155, P4 ;  /* 0x00000001bdbd7824 */ /* 0x000fe200020e069b */
[----:B------:R-:W-:-:S07]  /*37a0*/  IADD3.X R111, R157, R7, R111, P6, !PT ;  /* 0x000000079d6f7210 */ /* 0x000fce00037fe46f */
[----:B0-----:R-:W-:Y:S05]  /*37b0*/  @!P1 BRA `(.L_x_66) ;  /* 0x0000000000049947 */ /* 0x001fea0003800000 */
[----:B------:R0:W5:Y:S02]  /*37c0*/  LDG.E.LTC128B R19, desc[UR14][R182.64] ;  /* 0x0000000eb6137981 */ /* 0x000164000c1e1920 */
.L_x_66:
[----:B------:R-:W-:Y:S05]  /*37d0*/  BSYNC B1 ;  /* 0x0000000000017941 */ /* 0x000fea0003800000 */
.L_x_65:
[----:B------:R-:W-:Y:S01]  /*37e0*/  IADD3 R190, P4, R184, R154, RZ ;  /* 0x0000009ab8be7210 */ /* 0x000fe20007f9e0ff */
[----:B0-----:R-:W-:Y:S01]  /*37f0*/  IMAD.X R182, R189, 0x1, R23, P5 ;  /* 0x00000001bdb67824 */ /* 0x001fe200028e0617 */
[----:B------:R-:W-:Y:S01]  /*3800*/  IADD3 R184, P5, R18, R106, RZ ;  /* 0x0000006a12b87210 */ /* 0x000fe20007fbe0ff */
[----:B-----5:R-:W-:Y:S01]  /*3810*/  FMUL R183, R19, R14 ;  /* 0x0000000e13b77220 */ /* 0x020fe20000400000 */
[----:B------:R-:W-:Y:S01]  /*3820*/  IADD3.X R191, R155, R16, R185, P4, !PT ;  /* 0x000000109bbf7210 */ /* 0x000fe200027fe4b9 */
[----:B------:R-:W-:Y:S01]  /*3830*/  BSSY B1, `(.L_x_67) ;  /* 0x000000c000017945 */ /* 0x000fe20003800000 */
[----:B------:R-:W-:Y:S01]  /*3840*/  ISETP.GT.AND P4, PT, R11, 0x31, P2 ;  /* 0x000000310b00780c */ /* 0x000fe20001784270 */
[----:B------:R-:W-:Y:S02]  /*3850*/  IMAD.X R185, R17, 0x1, R107, P5 ;  /* 0x0000000111b97824 */ /* 0x000fe400028e066b */
[----:B------:R-:W-:Y:S01]  /*3860*/  FFMA R183, R112, R15, R183 ;  /* 0x0000000f70b77223 */ /* 0x000fe200000000b7 */
[----:B------:R-:W-:Y:S01]  /*3870*/  LEA R192, P6, R193, UR10, 0x2 ;  /* 0x0000000ac1c07c11 */ /* 0x000fe2000f8c10ff */
[----:B------:R-:W-:-:S03]  /*3880*/  IMAD.WIDE.U32 R196, R9, R154, R190 ;  /* 0x0000009a09c47225 */ /* 0x000fc600078e00be */
[----:B------:R0:W-:Y:S01]  /*3890*/  @P1 STG.E desc[UR14][R184.64], R183 ;  /* 0x000000b7b8001986 */ /* 0x0001e2000c10190e */
[----:B------:R-:W-:Y:S01]  /*38a0*/  LEA.HI.X R193, R193, UR11, R182, 0x2, P6 ;  /* 0x0000000bc1c17c11 */ /* 0x000fe2000b0f14b6 */
[----:B------:R-:W-:Y:S01]  /*38b0*/  IMAD.WIDE.U32 R194, R5, UR8, R110 ;  /* 0x0000000805c27c25 */ /* 0x000fe2000f8e006e */
[----:B------:R-:W-:Y:S02]  /*38c0*/  IADD3 R182, P5, R18, R180, RZ ;  /* 0x000000b412b67210 */ /* 0x000fe40007fbe0ff */
[----:B------:R-:W-:Y:S11]  /*38d0*/  @!P4 BRA `(.L_x_68) ;  /* 0x000000000004c947 */ /* 0x000ff60003800000 */
[----:B------:R0:W5:Y:S02]  /*38e0*/  LDG.E.LTC128B R19, desc[UR14][R192.64] ;  /* 0x0000000ec0137981 */ /* 0x000164000c1e1920 */
.L_x_68:
[----:B------:R-:W-:Y:S05]  /*38f0*/  BSYNC B1 ;  /* 0x0000000000017941 */ /* 0x000fea0003800000 */
.L_x_67:
        /* <DEDUP_REMOVED lines=14> */
.L_x_70:
[----:B------:R-:W-:Y:S05]  /*39e0*/  BSYNC B1 ;  /* 0x0000000000017941 */ /* 0x000fea0003800000 */
.L_x_69:
        /* <DEDUP_REMOVED lines=13> */
.L_x_72:
[----:B------:R-:W-:Y:S05]  /*3ac0*/  BSYNC B1 ;  /* 0x0000000000017941 */ /* 0x000fea0003800000 */
.L_x_71:
        /* <DEDUP_REMOVED lines=12> */
.L_x_74:
[----:B------:R-:W-:Y:S05]  /*3b90*/  BSYNC B1 ;  /* 0x0000000000017941 */ /* 0x000fea0003800000 */
.L_x_73:
        /* <DEDUP_REMOVED lines=23> */
.L_x_76:
[----:B------:R-:W-:Y:S05]  /*3d10*/  BSYNC B1 ;  /* 0x0000000000017941 */ /* 0x000fea0003800000 */
.L_x_75:
        /* <DEDUP_REMOVED lines=12> */
[----:B------:R-:W-:-:S03]  /*3de0*/  LEA R186, P6, R196, UR10, 0x2 ;  /* 0x0000000ac4ba7c11 */ /* 0x000fc6000f8c10ff */
[----:B------:R-:W-:Y:S01]  /*3df0*/  IMAD.IADD R117, R8, 0x1, R197 ;  /* 0x0000000108757824 */ /* 0x000fe200078e02c5 */
[----:B------:R-:W-:Y:S01]  /*3e00*/  LEA R116, P4, R198, UR10, 0x2 ;  /* 0x0000000ac6747c11 */ /* 0x000fe2000f8810ff */
[----:B0-----:R-:W-:Y:S02]  /*3e10*/  IMAD.IADD R201, R8, 0x1, R199 ;  /* 0x0000000108c97824 */ /* 0x001fe400078e02c7 */
[----:B------:R-:W-:Y:S01]  /*3e20*/  IMAD.IADD R200, R16, 0x1, R195 ;  /* 0x0000000110c87824 */ /* 0x000fe200078e02c3 */
[----:B------:R-:W-:Y:S01]  /*3e30*/  LEA.HI.X R187, R196, UR11, R117, 0x2, P6 ;  /* 0x0000000bc4bb7c11 */ /* 0x000fe2000b0f1475 */
[----:B------:R-:W-:Y:S08]  /*3e40*/  @!P1 BRA `(.L_x_78) ;  /* 0x0000000000049947 */ /* 0x000ff00003800000 */
[----:B------:R0:W5:Y:S02]  /*3e50*/  LDG.E.LTC128B R19, desc[UR14][R186.64+0x20] ;  /* 0x0000200eba137981 */ /* 0x000164000c1e1920 */
.L_x_78:
[----:B------:R-:W-:Y:S05]  /*3e60*/  BSYNC B1 ;  /* 0x0000000000017941 */ /* 0x000fea0003800000 */
.L_x_77:
        /* <DEDUP_REMOVED lines=13> */
.L_x_80:
[----:B------:R-:W-:Y:S05]  /*3f40*/  BSYNC B1 ;  /* 0x0000000000017941 */ /* 0x000fea0003800000 */
.L_x_79:
        /* <DEDUP_REMOVED lines=15> */
.L_x_82:
[----:B------:R-:W-:Y:S05]  /*4040*/  BSYNC B1 ;  /* 0x0000000000017941 */ /* 0x000fea0003800000 */
.L_x_81:
[----:B------:R-:W-:Y:S01]  /*4050*/  IADD3 R118, P4, R18, R114, RZ ;  /* 0x0000007212767210 */ /* 0x000fe20007f9e0ff */
[----:B0----5:R-:W-:Y:S01]  /*4060*/  FMUL R195, R19, R14 ;  /* 0x0000000e13c37220 */ /* 0x021fe20000400000 */
[----:B------:R-:W-:Y:S01]  /*4070*/  ISETP.GT.AND P1, PT, R11, 0x41, P2 ;  /* 0x000000410b00780c */ /* 0x000fe20001724270 */
[----:B-1----:R-:W-:Y:S01]  /*4080*/  IMAD.WIDE.U32 R200, R9, R154, R198 ;  /* 0x0000009a09c87225 */ /* 0x002fe200078e00c6 */
[----:B------:R-:W-:Y:S03]  /*4090*/  BSSY B1, `(.L_x_83) ;  /* 0x000000a000017945 */ /* 0x000fe60003800000 */
[----:B------:R-:W-:Y:S01]  /*40a0*/  FFMA R205, R120, R15, R195 ;  /* 0x0000000f78cd7223 */ /* 0x000fe200000000c3 */
[----:B------:R-:W-:Y:S01]  /*40b0*/  IMAD.X R119, R17, 0x1, R115, P4 ;  /* 0x0000000111777824 */ /* 0x000fe200020e0673 */
[----:B------:R-:W-:Y:S01]  /*40c0*/  IADD3 R202, P4, R156, R200, RZ ;  /* 0x000000c89cca7210 */ /* 0x000fe20007f9e0ff */
[----:B------:R-:W-:-:S03]  /*40d0*/  IMAD.WIDE.U32 R190, R154, 0x7, R190 ;  /* 0x000000079abe7825 */ /* 0x000fc600078e00be */
[----:B------:R0:W-:Y:S01]  /*40e0*/  @P5 STG.E desc[UR14][R118.64], R205 ;  /* 0x000000cd76005986 */ /* 0x0001e2000c10190e */
[----:B------:R-:W-:Y:S02]  /*40f0*/  IADD3.X R203, R157, R7, R201, P4, !PT ;  /* 0x000000079dcb7210 */ /* 0x000fe400027fe4c9 */
[----:B------:R-:W-:Y:S01]  /*4100*/  IADD3 R194, P6, R190, R154, RZ ;  /* 0x0000009abec27210 */ /* 0x000fe20007fde0ff */
[----:B------:R-:W-:-:S12]  /*4110*/  @!P1 BRA `(.L_x_84) ;  /* 0x0000000000049947 */ /* 0x000fd80003800000 */
[----:B------:R1:W5:Y:S02]  /*4120*/  LDG.E.LTC128B R19, desc[UR14][R192.64] ;  /* 0x0000000ec0137981 */ /* 0x000364000c1e1920 */
.L_x_84:
[----:B------:R-:W-:Y:S05]  /*4130*/  BSYNC B1 ;  /* 0x0000000000017941 */ /* 0x000fea0003800000 */
.L_x_83:
        /* <DEDUP_REMOVED lines=16> */
.L_x_86:
[----:B------:R-:W-:Y:S05]  /*4240*/  BSYNC B1 ;  /* 0x0000000000017941 */ /* 0x000fea0003800000 */
.L_x_85:
[----:B------:R-:W-:Y:S01]  /*4250*/  ISETP.GT.AND P1, PT, R11, 0x41, P0 ;  /* 0x000000410b00780c */ /* 0x000fe20000724270 */
[----:B-----5:R-:W-:Y:S01]  /*4260*/  FMUL R203, R19, R14 ;  /* 0x0000000e13cb7220 */ /* 0x020fe20000400000 */
[----:B-1----:R-:W-:Y:S01]  /*4270*/  IADD3.X R201, R157, R7, R121, P6, !PT ;  /* 0x000000079dc97210 */ /* 0x002fe200037fe479 */
[----:B------:R-:W-:Y:S01]  /*4280*/  IMAD.WIDE.U32 R198, R154, 0x7, R198 ;  /* 0x000000079ac67825 */ /* 0x000fe200078e00c6 */
[----:B------:R-:W-:Y:S03]  /*4290*/  BSSY B1, `(.L_x_87) ;  /* 0x000000d000017945 */ /* 0x000fe60003800000 */
[----:B0-----:R-:W-:Y:S01]  /*42a0*/  FFMA R205, R122, R15, R203 ;  /* 0x0000000f7acd7223 */ /* 0x001fe200000000cb */
        /* <DEDUP_REMOVED lines=11> */
.L_x_88:
[----:B------:R-:W-:Y:S05]  /*4360*/  BSYNC B1 ;  /* 0x0000000000017941 */ /* 0x000fea0003800000 */
.L_x_87:
        /* <DEDUP_REMOVED lines=18> */
.L_x_90:
[----:B------:R-:W-:Y:S05]  /*4490*/  BSYNC B1 ;  /* 0x0000000000017941 */ /* 0x000fea0003800000 */
.L_x_89:
[----:B------:R-:W-:Y:S01]  /*44a0*/  IMAD.X R207, R201, 0x1, R23, P5 ;  /* 0x00000001c9cf7824 */ /* 0x000fe200028e0617 */
[----:B0-----:R-:W-:Y:S01]  /*44b0*/  IADD3 R198, P4, R194, R154, RZ ;  /* 0x0000009ac2c67210 */ /* 0x001fe20007f9e0ff */
[----:B-----5:R-:W-:Y:S01]  /*44c0*/  FMUL R205, R19, R14 ;  /* 0x0000000e13cd7220 */ /* 0x020fe20000400000 */
[----:B------:R-:W-:Y:S01]  /*44d0*/  IADD3 R196, P5, R18, R118, RZ ;  /* 0x0000007612c47210 */ /* 0x000fe20007fbe0ff */
[----:B------:R-:W-:Y:S01]  /*44e0*/  BSSY B1, `(.L_x_91) ;  /* 0x000000d000017945 */ /* 0x000fe20003800000 */
[----:B------:R-:W-:Y:S01]  /*44f0*/  IADD3.X R199, R155, R16, R195, P4, !PT ;  /* 0x000000109bc77210 */ /* 0x000fe200027fe4c3 */
[----:B------:R-:W-:Y:S01]  /*4500*/  FFMA R195, R124, R15, R205 ;  /* 0x0000000f7cc37223 */ /* 0x000fe200000000cd */
[----:B------:R-:W-:Y:S01]  /*4510*/  ISETP.GT.AND P4, PT, R11, 0x49, P2 ;  /* 0x000000490b00780c */ /* 0x000fe20001784270 */
[----:B------:R-:W-:Y:S01]  /*4520*/  IMAD.X R197, R17, 0x1, R119, P5 ;  /* 0x0000000111c57824 */ /* 0x000fe200028e0677 */
[----:B------:R-:W-:Y:S01]  /*4530*/  LEA R206, P6, R204, UR10, 0x2 ;  /* 0x0000000accce7c11 */ /* 0x000fe2000f8c10ff */
[----:B------:R-:W-:Y:S01]  /*4540*/  IMAD.WIDE.U32 R208, R9, R154, R198 ;  /* 0x0000009a09d07225 */ /* 0x000fe200078e00c6 */
[----:B------:R-:W-:-:S02]  /*4550*/  IADD3 R194, P5, R18, R192, RZ ;  /* 0x000000c012c27210 */ /* 0x000fc40007fbe0ff */
[----:B------:R0:W-:Y:S01]  /*4560*/  @P1 STG.E desc[UR14][R196.64], R195 ;  /* 0x000000c3c4001986 */ /* 0x0001e2000c10190e */
[----:B------:R-:W-:Y:S01]  /*4570*/  LEA.HI.X R207, R204, UR11, R207, 0x2, P6 ;  /* 0x0000000bcccf7c11 */ /* 0x000fe2000b0f14cf */
[----:B------:R-:W-:-:S05]  /*4580*/  IMAD.WIDE.U32 R204, R5, UR8, R122 ;  /* 0x0000000805cc7c25 */ /* 0x000fca000f8e007a */
[----:B------:R-:W-:Y:S05]  /*4590*/  @!P4 BRA `(.L_x_92) ;  /* 0x000000000004c947 */ /* 0x000fea0003800000 */
[----:B------:R0:W5:Y:S02]  /*45a0*/  LDG.E.LTC128B R19, desc[UR14][R206.64] ;  /* 0x0000000ece137981 */ /* 0x000164000c1e1920 */
.L_x_92:
[----:B------:R-:W-:Y:S05]  /*45b0*/  BSYNC B1 ;  /* 0x0000000000017941 */ /* 0x000fea0003800000 */
.L_x_91:
[----:B0----5:R-:W-:Y:S01]  /*45c0*/  FMUL R206, R19, R14 ;  /* 0x0000000e13ce7220 */ /* 0x021fe20000400000 */
[----:B------:R-:W-:Y:S01]  /*45d0*/  IMAD.X R195, R17, 0x1, R193, P5 ;  /* 0x0000000111c37824 */ /* 0x000fe200028e06c1 */
        /* <DEDUP_REMOVED lines=9> */
[----:B------:R-:W-:-:S04]  /*4670*/  IMAD.WIDE.U32 R204, R154, 0x7, R202 ;  /* 0x000000079acc7825 */ /* 0x000fc800078e00ca */
[----:B------:R-:W-:-:S06]  /*4680*/  IMAD.WIDE.U32 R202, R5, UR8, R124 ;  /* 0x0000000805ca7c25 */ /* 0x000fcc000f8e007c */
[----:B0-----:R-:W-:Y:S05]  /*4690*/  @!P1 BRA `(.L_x_94) ;  /* 0x0000000000049947 */ /* 0x001fea0003800000 */
[----:B------:R0:W5:Y:S02]  /*46a0*/  LDG.E.LTC128B R19, desc[UR14][R122.64+0x20] ;  /* 0x0000200e7a137981 */ /* 0x000164000c1e1920 */
.L_x_94:
[----:B------:R-:W-:Y:S05]  /*46b0*/  BSYNC B1 ;  /* 0x0000000000017941 */ /* 0x000fea0003800000 */
.L_x_93:
[----:B-----5:R-:W-:Y:S01]  /*46c0*/  FMUL R125, R19, R14 ;  /* 0x0000000e137d7220 */ /* 0x020fe20000400000 */
[----:B------:R-:W-:Y:S01]  /*46d0*/  IADD3 R206, P4, R204, R154, RZ ;  /* 0x0000009accce7210 */ /* 0x000fe20007f9e0ff */
[----:B------:R-:W-:Y:S01]  /*46e0*/  IMAD.IADD R203, R8, 0x1, R203 ;  /* 0x0000000108cb7824 */ /* 0x000fe200078e02cb */
[----:B------:R-:W-:Y:S01]  /*46f0*/  LEA R124, P5, R202, UR10, 0x2 ;  /* 0x0000000aca7c7c11 */ /* 0x000fe2000f8a10ff */
[----:B------:R-:W-:Y:S01]  /*4700*/  FFMA R209, R126, R15, R125 ;  /* 0x0000000f7ed17223 */ /* 0x000fe2000000007d */
[----:B------:R-:W-:Y:S01]  /*4710*/  IADD3.X R207, R155, R16, R205, P4, !PT ;  /* 0x000000109bcf7210 */ /* 0x000fe200027fe4cd */
[----:B------:R-:W-:Y:S01]  /*4720*/  BSSY B1, `(.L_x_95) ;  /* 0x0000008000017945 */ /* 0x000fe20003800000 */
[----:B------:R-:W-:Y:S01]  /*4730*/  ISETP.GT.AND P4, PT, R11, 0x49, P0 ;  /* 0x000000490b00780c */ /* 0x000fe20000784270 */
[----:B------:R-:W-:Y:S01]  /*4740*/  IMAD.WIDE.U32 R200, R154, 0x7, R200 ;  /* 0x000000079ac87825 */ /* 0x000fe200078e00c8 */
[----:B------:R0:W-:Y:S01]  /*4750*/  @P1 STG.E desc[UR14][R196.64+0x20], R209 ;  /* 0x000020d1c4001986 */ /* 0x0001e2000c10190e */
[----:B------:R-:W-:-:S02]  /*4760*/  LEA.HI.X R125, R202, UR11, R203, 0x2, P5 ;  /* 0x0000000bca7d7c11 */ /* 0x000fc4000a8f14cb */
[----:B------:R-:W-:-:S08]  /*4770*/  IMAD.WIDE.U32 R202, R9, R154, R206 ;  /* 0x0000009a09ca7225 */ /* 0x000fd000078e00ce */
[----:B------:R-:W-:Y:S05]  /*4780*/  @!P4 BRA `(.L_x_96) ;  /* 0x000000000004c947 */ /* 0x000fea0003800000 */
[----:B------:R0:W5:Y:S02]  /*4790*/  LDG.E.LTC128B R19, desc[UR14][R124.64+0x20] ;  /* 0x0000200e7c137981 */ /* 0x000164000c1e1920 */
.L_x_96:
[----:B------:R-:W-:Y:S05]  /*47a0*/  BSYNC B1 ;  /* 0x0000000000017941 */ /* 0x000fea0003800000 */
.L_x_95:
[----:B-----5:R-:W-:Y:S01]  /*47b0*/  FMUL R126, R19, R14 ;  /* 0x0000000e137e7220 */ /* 0x020fe20000400000 */
[----:B------:R-:W-:Y:S01]  /*47c0*/  IMAD.IADD R205, R16, 0x1, R201 ;  /* 0x0000000110cd7824 */ /* 0x000fe200078e02c9 */
[----:B------:R-:W-:Y:S01]  /*47d0*/  IADD3 R201, P6, R152, R200, RZ ;  /* 0x000000c898c97210 */ /* 0x000fe20007fde0ff */
[----:B------:R-:W-:-:S04]  /*47e0*/  IMAD.WIDE.U32 R198, R154, 0x7, R198 ;  /* 0x000000079ac67825 */ /* 0x000fc800078e00c6 */
[----:B0-----:R-:W-:Y:S01]  /*47f0*/  FFMA R209, R127, R15, R126 ;  /* 0x0000000f7fd17223 */ /* 0x001fe2000000007e */
[----:B------:R-:W-:Y:S01]  /*4800*/  IADD3 R204, P1, R200, R154, RZ ;  /* 0x0000009ac8cc7210 */ /* 0x000fe20007f3e0ff */
[----:B------:R-:W-:Y:S01]  /*4810*/  BSSY B1, `(.L_x_97) ;  /* 0x000000e000017945 */ /* 0x000fe20003800000 */
[----:B------:R-:W-:Y:S01]  /*4820*/  IMAD.X R200, R205, 0x1, R23, P6 ;  /* 0x00000001cdc87824 */ /* 0x000fe200030e0617 */
[----:B------:R-:W-:Y:S01]  /*4830*/  LEA R126, P6, R201, UR10, 0x2 ;  /* 0x0000000ac97e7c11 */ /* 0x000fe2000f8c10ff */
[----:B------:R0:W-:Y:S01]  /*4840*/  @P4 STG.E desc[UR14][R194.64+0x20], R209 ;  /* 0x000020d1c2004986 */ /* 0x0001e2000c10190e */
[----:B------:R-:W-:Y:S01]  /*4850*/  ISETP.GT.AND P4, PT, R11, 0x50, P2 ;  /* 0x000000500b00780c */ /* 0x000fe20001784270 */
[----:B------:R-:W-:Y:S01]  /*4860*/  IMAD.X R205, R205, 0x1, R155, P1 ;  /* 0x00000001cdcd7824 */ /* 0x000fe200008e069b */
[----:B------:R-:W-:Y:S02]  /*4870*/  IADD3 R210, P5, R156, R202, RZ ;  /* 0x000000ca9cd27210 */ /* 0x000fe40007fbe0ff */
[----:B------:R-:W-:-:S02]  /*4880*/  LEA.HI.X R127, R201, UR11, R200, 0x2, P6 ;  /* 0x0000000bc97f7c11 */ /* 0x000fc4000b0f14c8 */
[----:B------:R-:W-:Y:S02]  /*4890*/  IADD3 R202, P6, R198, R154, RZ ;  /* 0x0000009ac6ca7210 */ /* 0x000fe40007fde0ff */
[----:B------:R-:W-:Y:S02]  /*48a0*/  IADD3.X R211, R157, R7, R203, P5, !PT ;  /* 0x000000079dd37210 */ /* 0x000fe40002ffe4cb */
[----:B------:R-:W-:Y:S02]  /*48b0*/  IADD3 R208, P5, R204, R152, RZ ;  /* 0x00000098ccd07210 */ /* 0x000fe40007fbe0ff */
[----:B------:R-:W-:Y:S01]  /*48c0*/  IADD3.X R203, R155, R16, R199, P6, !PT ;  /* 0x000000109bcb7210 */ /* 0x000fe200037fe4c7 */
[----:B0-----:R-:W-:Y:S10]  /*48d0*/  @!P4 BRA `(.L_x_98) ;  /* 0x000000000004c947 */ /* 0x001ff40003800000 */
[----:B------:R0:W5:Y:S02]  /*48e0*/  LDG.E.LTC128B R19, desc[UR14][R126.64] ;  /* 0x0000000e7e137981 */ /* 0x000164000c1e1920 */
.L_x_98:
[----:B------:R-:W-:Y:S05]  /*48f0*/  BSYNC B1 ;  /* 0x0000000000017941 */ /* 0x000fea0003800000 */
.L_x_97:
[----:B------:R-:W-:Y:S01]  /*4900*/  IADD3 R200, P1, R18, R196, RZ ;  /* 0x000000c412c87210 */ /* 0x000fe20007f3e0ff */
[----:B-----5:R-:W-:Y:S01]  /*4910*/  FMUL R201, R19, R14 ;  /* 0x0000000e13c97220 */ /* 0x020fe20000400000 */
[----:B0-----:R-:W-:Y:S01]  /*4920*/  IMAD.X R127, R205, 0x1, R23, P5 ;  /* 0x00000001cd7f7824 */ /* 0x001fe200028e0617 */
[----:B------:R-:W-:Y:S01]  /*4930*/  LEA R126, P5, R208, UR10, 0x2 ;  /* 0x0000000ad07e7c11 */ /* 0x000fe2000f8a10ff */
[----:B------:R-:W-:-:S04]  /*4940*/  IMAD.WIDE.U32 R198, R9, R154, R202 ;  /* 0x0000009a09c67225 */ /* 0x000fc800078e00ca */
[----:B------:R-:W-:Y:S01]  /*4950*/  FFMA R213, R128, R15, R201 ;  /* 0x0000000f80d57223 */ /* 0x000fe200000000c9 */
[----:B------:R-:W-:Y:S01]  /*4960*/  BSSY B1, `(.L_x_99) ;  /* 0x000000b000017945 */ /* 0x000fe20003800000 */
[----:B------:R-:W-:Y:S01]  /*4970*/  LEA.HI.X R127, R208, UR11, R127, 0x2, P5 ;  /* 0x0000000bd07f7c11 */ /* 0x000fe2000a8f147f */
[----:B------:R-:W-:Y:S01]  /*4980*/  IMAD.X R201, R17, 0x1, R197, P1 ;  /* 0x0000000111c97824 */ /* 0x000fe200008e06c5 */
[----:B------:R-:W-:Y:S01]  /*4990*/  ISETP.GT.AND P1, PT, R11, 0x51, P2 ;  /* 0x000000510b00780c */ /* 0x000fe20001724270 */
[----:B------:R-:W-:Y:S01]  /*49a0*/  IMAD.WIDE.U32 R210, R5, UR8, R210 ;  /* 0x0000000805d27c25 */ /* 0x000fe2000f8e00d2 */
[----:B------:R-:W-:Y:S02]  /*49b0*/  IADD3 R208, P6, R156, R198, RZ ;  /* 0x000000c69cd07210 */ /* 0x000fe40007fde0ff */
[----:B------:R0:W-:Y:S01]  /*49c0*/  @P4 STG.E desc[UR14][R200.64], R213 ;  /* 0x000000d5c8004986 */ /* 0x0001e2000c10190e */
[----:B------:R-:W-:Y:S02]  /*49d0*/  IADD3 R198, P5, R18, R194, RZ ;  /* 0x000000c212c67210 */ /* 0x000fe40007fbe0ff */
[----:B------:R-:W-:-:S06]  /*49e0*/  IADD3.X R209, R157, R7, R199, P6, !PT ;  /* 0x000000079dd17210 */ /* 0x000fcc00037fe4c7 */
[----:B------:R-:W-:Y:S05]  /*49f0*/  @!P1 BRA `(.L_x_100) ;  /* 0x0000000000049947 */ /* 0x000fea0003800000 */
[----:B------:R0:W5:Y:S02]  /*4a00*/  LDG.E.LTC128B R19, desc[UR14][R126.64] ;  /* 0x0000000e7e137981 */ /* 0x000164000c1e1920 */
.L_x_100:
[----:B------:R-:W-:Y:S05]  /*4a10*/  BSYNC B1 ;  /* 0x0000000000017941 */ /* 0x000fea0003800000 */
.L_x_99:
[----:B-----5:R-:W-:Y:S01]  /*4a20*/  FMUL R128, R19, R14 ;  /* 0x0000000e13807220 */ /* 0x020fe20000400000 */
[----:B------:R-:W-:Y:S01]  /*4a30*/  IMAD.X R199, R17, 0x1, R195, P5 ;  /* 0x0000000111c77824 */ /* 0x000fe200028e06c3 */
[----:B------:R-:W-:Y:S01]  /*4a40*/  ISETP.GT.AND P4, PT, R11, 0x50, P0 ;  /* 0x000000500b00780c */ /* 0x000fe20000784270 */
[----:B0-----:R-:W-:Y:S02]  /*4a50*/  IMAD.IADD R127, R8, 0x1, R211 ;  /* 0x00000001087f7824 */ /* 0x001fe400078e02d3 */
[----:B------:R-:W-:Y:S01]  /*4a60*/  FFMA R129, R129, R15, R128 ;  /* 0x0000000f81817223 */ /* 0x000fe20000000080 */
[C---:B------:R-:W-:Y:S01]  /*4a70*/  LEA R126, P5, R210.reuse, UR10, 0x2 ;  /* 0x0000000ad27e7c11 */ /* 0x040fe2000f8a10ff */
[----:B------:R-:W-:Y:S01]  /*4a80*/  BSSY B1, `(.L_x_101) ;  /* 0x0000006000017945 */ /* 0x000fe20003800000 */
[----:B------:R-:W-:Y:S02]  /*4a90*/  IMAD.WIDE.U32 R208, R5, UR8, R208 ;  /* 0x0000000805d07c25 */ /* 0x000fe4000f8e00d0 */
[----:B------:R0:W-:Y:S01]  /*4aa0*/  @P1 STG.E desc[UR14][R198.64], R129 ;  /* 0x00000081c6001986 */ /* 0x0001e2000c10190e */
[----:B------:R-:W-:-:S04]  /*4ab0*/  LEA.HI.X R127, R210, UR11, R127, 0x2, P5 ;  /* 0x0000000bd27f7c11 */ /* 0x000fc8000a8f147f */
[----:B------:R-:W-:Y:S05]  /*4ac0*/  @!P4 BRA `(.L_x_102) ;  /* 0x000000000004c947 */ /* 0x000fea0003800000 */
[----:B------:R0:W5:Y:S02]  /*4ad0*/  LDG.E.LTC128B R19, desc[UR14][R126.64+0x20] ;  /* 0x0000200e7e137981 */ /* 0x000164000c1e1920 */
.L_x_102:
[----:B------:R-:W-:Y:S05]  /*4ae0*/  BSYNC B1 ;  /* 0x0000000000017941 */ /* 0x000fea0003800000 */
.L_x_101:
[----:B0----5:R-:W-:Y:S01]  /*4af0*/  FMUL R129, R19, R14 ;  /* 0x0000000e13817220 */ /* 0x021fe20000400000 */
[----:B------:R-:W-:Y:S01]  /*4b00*/  ISETP.GT.AND P5, PT, R11, 0x51, P0 ;  /* 0x000000510b00780c */ /* 0x000fe200007a4270 */
[----:B------:R-:W-:Y:S01]  /*4b10*/  BSSY B1, `(.L_x_103) ;  /* 0x0000009000017945 */ /* 0x000fe20003800000 */
[----:B------:R-:W-:Y:S01]  /*4b20*/  LEA R128, P1, R208, UR10, 0x2 ;  /* 0x0000000ad0807c11 */ /* 0x000fe2000f8210ff */
[----:B------:R-:W-:Y:S01]  /*4b30*/  FFMA R211, R130, R15, R129 ;  /* 0x0000000f82d37223 */ /* 0x000fe20000000081 */
[----:B------:R-:W-:Y:S02]  /*4b40*/  IMAD.IADD R129, R8, 0x1, R209 ;  /* 0x0000000108817824 */ /* 0x000fe400078e02d1 */
[----:B------:R-:W-:Y:S02]  /*4b50*/  IMAD.WIDE.U32 R204, R154, 0x7, R204 ;  /* 0x000000079acc7825 */ /* 0x000fe400078e00cc */
[----:B------:R0:W-:Y:S01]  /*4b60*/  @P4 STG.E desc[UR14][R200.64+0x20], R211 ;  /* 0x000020d3c8004986 */ /* 0x0001e2000c10190e */
[----:B------:R-:W-:-:S04]  /*4b70*/  LEA.HI.X R129, R208, UR11, R129, 0x2, P1 ;  /* 0x0000000bd0817c11 */ /* 0x000fc800088f1481 */
[----:B------:R-:W-:Y:S05]  /*4b80*/  @!P5 BRA `(.L_x_104) ;  /* 0x000000000004d947 */ /* 0x000fea0003800000 */
[----:B------:R0:W5:Y:S02]  /*4b90*/  LDG.E.LTC128B R19, desc[UR14][R128.64+0x20] ;  /* 0x0000200e80137981 */ /* 0x000164000c1e1920 */
.L_x_104:
[----:B------:R-:W-:Y:S05]  /*4ba0*/  BSYNC B1 ;  /* 0x0000000000017941 */ /* 0x000fea0003800000 */
.L_x_103:
[----:B-----5:R-:W-:Y:S01]  /*4bb0*/  FMUL R130, R19, R14 ;  /* 0x0000000e13827220 */ /* 0x020fe20000400000 */
[----:B------:R-:W-:Y:S01]  /*4bc0*/  ISETP.GT.AND P1, PT, R11, 0x58, P2 ;  /* 0x000000580b00780c */ /* 0x000fe20001724270 */
[----:B------:R-:W-:Y:S01]  /*4bd0*/  IMAD.IADD R210, R16, 0x1, R205 ;  /* 0x0000000110d27824 */ /* 0x000fe200078e02cd */
[----:B------:R-:W-:Y:S01]  /*4be0*/  BSSY B1, `(.L_x_105) ;  /* 0x0000009000017945 */ /* 0x000fe20003800000 */
[----:B------:R-:W-:Y:S01]  /*4bf0*/  FFMA R209, R131, R15, R130 ;  /* 0x0000000f83d17223 */ /* 0x000fe20000000082 */
[----:B------:R-:W-:-:S04]  /*4c00*/  IADD3 R131, P4, R152, R204, RZ ;  /* 0x000000cc98837210 */ /* 0x000fc80007f9e0ff */
[----:B------:R0:W-:Y:S01]  /*4c10*/  @P5 STG.E desc[UR14][R198.64+0x20], R209 ;  /* 0x000020d1c6005986 */ /* 0x0001e2000c10190e */
[----:B------:R-:W-:Y:S01]  /*4c20*/  IMAD.X R208, R210, 0x1, R23, P4 ;  /* 0x00000001d2d07824 */ /* 0x000fe200020e0617 */
[----:B------:R-:W-:-:S04]  /*4c30*/  LEA R130, P4, R131, UR10, 0x2 ;  /* 0x0000000a83827c11 */ /* 0x000fc8000f8810ff */
[----:B------:R-:W-:Y:S01]  /*4c40*/  LEA.HI.X R131, R131, UR11, R208, 0x2, P4 ;  /* 0x0000000b83837c11 */ /* 0x000fe2000a0f14d0 */
[----:B------:R-:W-:Y:S08]  /*4c50*/  @!P1 BRA `(.L_x_106) ;  /* 0x0000000000049947 */ /* 0x000ff00003800000 */
[----:B------:R0:W5:Y:S02]  /*4c60*/  LDG.E.LTC128B R19, desc[UR14][R130.64] ;  /* 0x0000000e82137981 */ /* 0x000164000c1e1920 */
.L_x_106:
[----:B------:R-:W-:Y:S05]  /*4c70*/  BSYNC B1 ;  /* 0x0000000000017941 */ /* 0x000fea0003800000 */
.L_x_105:
[----:B------:R-:W-:Y:S01]  /*4c80*/  IADD3 R208, P5, R204, R154, RZ ;  /* 0x0000009accd07210 */ /* 0x000fe20007fbe0ff */
[----:B0----5:R-:W-:Y:S01]  /*4c90*/  FMUL R131, R19, R14 ;  /* 0x0000000e13837220 */ /* 0x021fe20000400000 */
[----:B------:R-:W-:Y:S01]  /*4ca0*/  IADD3 R204, P4, R18, R200, RZ ;  /* 0x000000c812cc7210 */ /* 0x000fe20007f9e0ff */
[----:B------:R-:W-:Y:S01]  /*4cb0*/  IMAD.WIDE.U32 R206, R154, 0x7, R206 ;  /* 0x000000079ace7825 */ /* 0x000fe200078e00ce */
[----:B------:R-:W-:Y:S03]  /*4cc0*/  BSSY B1, `(.L_x_107) ;  /* 0x000000f000017945 */ /* 0x000fe60003800000 */
[----:B------:R-:W-:Y:S01]  /*4cd0*/  FFMA R211, R132, R15, R131 ;  /* 0x0000000f84d37223 */ /* 0x000fe20000000083 */
[----:B------:R-:W-:Y:S01]  /*4ce0*/  IMAD.X R205, R17, 0x1, R201, P4 ;  /* 0x0000000111cd7824 */ /* 0x000fe200020e06c9 */
[----:B------:R-:W-:Y:S01]  /*4cf0*/  ISETP.GT.AND P4, PT, R11, 0x59, P2 ;  /* 0x000000590b00780c */ /* 0x000fe20001784270 */
[----:B------:R-:W-:Y:S01]  /*4d00*/  IMAD.X R209, R210, 0x1, R155, P5 ;  /* 0x00000001d2d17824 */ /* 0x000fe200028e069b */
[----:B------:R-:W-:Y:S01]  /*4d10*/  IADD3 R131, P5, R208, R152, RZ ;  /* 0x00000098d0837210 */ /* 0x000fe20007fbe0ff */
[----:B------:R-:W-:Y:S01]  /*4d20*/  IMAD.WIDE.U32 R202, R154, 0x7, R202 ;  /* 0x000000079aca7825 */ /* 0x000fe200078e00ca */
[----:B------:R0:W-:Y:S01]  /*4d30*/  @P1 STG.E desc[UR14][R204.64], R211 ;  /* 0x000000d3cc001986 */ /* 0x0001e2000c10190e */
[----:B------:R-:W-:-:S02]  /*4d40*/  IADD3 R212, P6, R206, R154, RZ ;  /* 0x0000009aced47210 */ /* 0x000fc40007fde0ff */
[----:B------:R-:W-:Y:S01]  /*4d50*/  IMAD.X R132, R209, 0x1, R23, P5 ;  /* 0x00000001d1847824 */ /* 0x000fe200028e0617 */
[----:B------:R-:W-:Y:S02]  /*4d60*/  LEA R130, P5, R131, UR10, 0x2 ;  /* 0x0000000a83827c11 */ /* 0x000fe4000f8a10ff */
[----:B------:R-:W-:Y:S02]  /*4d70*/  IADD3.X R213, R155, R16, R207, P6, !PT ;  /* 0x000000109bd57210 */ /* 0x000fe400037fe4cf */
[----:B------:R-:W-:Y:S01]  /*4d80*/  LEA.HI.X R131, R131, UR11, R132, 0x2, P5 ;  /* 0x0000000b83837c11 */ /* 0x000fe2000a8f1484 */
[----:B------:R-:W-:Y:S08]  /*4d90*/  @!P4 BRA `(.L_x_108) ;  /* 0x000000000004c947 */ /* 0x000ff00003800000 */
[----:B------:R0:W5:Y:S02]  /*4da0*/  LDG.E.LTC128B R19, desc[UR14][R130.64] ;  /* 0x0000000e82137981 */ /* 0x000164000c1e1920 */
.L_x_108:
[----:B------:R-:W-:Y:S05]  /*4db0*/  BSYNC B1 ;  /* 0x0000000000017941 */ /* 0x000fea0003800000 */
.L_x_107:
[-C--:B------:R-:W-:Y:S01]  /*4dc0*/  IADD3 R206, P1, R202, R154.reuse, RZ ;  /* 0x0000009acace7210 */ /* 0x080fe20007f3e0ff */
[----:B0-----:R-:W-:-:S04]  /*4dd0*/  IMAD.WIDE.U32 R130, R9, R154, R212 ;  /* 0x0000009a09827225 */ /* 0x001fc800078e00d4 */
[----:B-----5:R-:W-:Y:S01]  /*4de0*/  FMUL R132, R19, R14 ;  /* 0x0000000e13847220 */ /* 0x020fe20000400000 */
[----:B------:R-:W-:Y:S01]  /*4df0*/  BSSY B1, `(.L_x_109) ;  /* 0x0000016000017945 */ /* 0x000fe20003800000 */
[----:B------:R-:W-:Y:S02]  /*4e00*/  IADD3.X R207, R155, R16, R203, P1, !PT ;  /* 0x000000109bcf7210 */ /* 0x000fe40000ffe4cb */
[C---:B------:R-:W-:Y:S01]  /*4e10*/  IADD3 R130, P1, R156.reuse, R130, RZ ;  /* 0x000000829c827210 */ /* 0x040fe20007f3e0ff */
[----:B------:R-:W-:Y:S01]  /*4e20*/  FFMA R215, R133, R15, R132 ;  /* 0x0000000f85d77223 */ /* 0x000fe20000000084 */
[----:B------:R-:W-:Y:S02]  /*4e30*/  IMAD.WIDE.U32 R202, R9, R154, R206 ;  /* 0x0000009a09ca7225 */ /* 0x000fe400078e00ce */
[----:B------:R-:W-:Y:S02]  /*4e40*/  IADD3.X R131, R157, R7, R131, P1, !PT ;  /* 0x000000079d837210 */ /* 0x000fe40000ffe483 */
[----:B------:R-:W-:Y:S01]  /*4e50*/  IADD3 R210, P1, R156, R202, RZ ;  /* 0x000000ca9cd27210 */ /* 0x000fe20007f3e0ff */
[----:B------:R-:W-:-:S03]  /*4e60*/  IMAD.WIDE.U32 R130, R5, UR8, R130 ;  /* 0x0000000805827c25 */ /* 0x000fc6000f8e0082 */
[----:B------:R-:W-:Y:S01]  /*4e70*/  IADD3.X R211, R157, R7, R203, P1, !PT ;  /* 0x000000079dd37210 */ /* 0x000fe20000ffe4cb */
[----:B------:R-:W-:Y:S01]  /*4e80*/  IMAD.IADD R131, R8, 0x1, R131 ;  /* 0x0000000108837824 */ /* 0x000fe200078e0283 */
[----:B------:R-:W-:Y:S01]  /*4e90*/  LEA R202, P1, R130, UR10, 0x2 ;  /* 0x0000000a82ca7c11 */ /* 0x000fe2000f8210ff */
[----:B------:R-:W-:-:S03]  /*4ea0*/  IMAD.WIDE.U32 R210, R5, UR8, R210 ;  /* 0x0000000805d27c25 */ /* 0x000fc6000f8e00d2 */
[----:B------:R-:W-:Y:S02]  /*4eb0*/  LEA.HI.X R203, R130, UR11, R131, 0x2, P1 ;  /* 0x0000000b82cb7c11 */ /* 0x000fe400088f1483 */
[----:B------:R-:W-:Y:S01]  /*4ec0*/  IADD3 R130, P5, R18, R198, RZ ;  /* 0x000000c612827210 */ /* 0x000fe20007fbe0ff */
[----:B------:R-:W-:Y:S01]  /*4ed0*/  IMAD.IADD R133, R8, 0x1, R211 ;  /* 0x0000000108857824 */ /* 0x000fe200078e02d3 */
[----:B------:R-:W-:-:S03]  /*4ee0*/  ISETP.GT.AND P1, PT, R11, 0x58, P0 ;  /* 0x000000580b00780c */ /* 0x000fc60000724270 */
[----:B------:R-:W-:Y:S01]  /*4ef0*/  IMAD.X R131, R17, 0x1, R199, P5 ;  /* 0x0000000111837824 */ /* 0x000fe200028e06c7 */
[----:B------:R-:W-:-:S04]  /*4f00*/  LEA R132, P5, R210, UR10, 0x2 ;  /* 0x0000000ad2847c11 */ /* 0x000fc8000f8a10ff */
[----:B------:R0:W-:Y:S01]  /*4f10*/  @P4 STG.E desc[UR14][R130.64], R215 ;  /* 0x000000d782004986 */ /* 0x0001e2000c10190e */
[----:B------:R-:W-:-:S04]  /*4f20*/  LEA.HI.X R133, R210, UR11, R133, 0x2, P5 ;  /* 0x0000000bd2857c11 */ /* 0x000fc8000a8f1485 */
[----:B------:R-:W-:Y:S05]  /*4f30*/  @!P1 BRA `(.L_x_110) ;  /* 0x0000000000049947 */ /* 0x000fea0003800000 */
[----:B------:R0:W5:Y:S02]  /*4f40*/  LDG.E.LTC128B R19, desc[UR14][R202.64+0x20] ;  /* 0x0000200eca137981 */ /* 0x000164000c1e1920 */
.L_x_110:
[----:B------:R-:W-:Y:S05]  /*4f50*/  BSYNC B1 ;  /* 0x0000000000017941 */ /* 0x000fea0003800000 */
.L_x_109:
[----:B-----5:R-:W-:Y:S01]  /*4f60*/  FMUL R211, R19, R14 ;  /* 0x0000000e13d37220 */ /* 0x020fe20000400000 */
[----:B------:R-:W-:Y:S01]  /*4f70*/  ISETP.GT.AND P4, PT, R11, 0x59, P0 ;  /* 0x000000590b00780c */ /* 0x000fe20000784270 */
[----:B------:R-:W-:Y:S02]  /*4f80*/  BSSY B1, `(.L_x_111) ;  /* 0x0000005000017945 */ /* 0x000fe40003800000 */
[----:B------:R-:W-:-:S05]  /*4f90*/  FFMA R211, R134, R15, R211 ;  /* 0x0000000f86d37223 */ /* 0x000fca00000000d3 */
[----:B------:R0:W-:Y:S05]  /*4fa0*/  @P1 STG.E desc[UR14][R204.64+0x20], R211 ;  /* 0x000020d3cc001986 */ /* 0x0001ea000c10190e */
[----:B------:R-:W-:Y:S05]  /*4fb0*/  @!P4 BRA `(.L_x_112) ;  /* 0x000000000004c947 */ /* 0x000fea0003800000 */
[----:B------:R0:W5:Y:S02]  /*4fc0*/  LDG.E.LTC128B R19, desc[UR14][R132.64+0x20] ;  /* 0x0000200e84137981 */ /* 0x000164000c1e1920 */
.L_x_112:
[----:B------:R-:W-:Y:S05]  /*4fd0*/  BSYNC B1 ;  /* 0x0000000000017941 */ /* 0x000fea0003800000 */
.L_x_111:
[----:B-----5:R-:W-:Y:S01]  /*4fe0*/  FMUL R134, R19, R14 ;  /* 0x0000000e13867220 */ /* 0x020fe20000400000 */
[----:B------:R-:W-:Y:S01]  /*4ff0*/  IMAD.WIDE.U32 R208, R154, 0x7, R208 ;  /* 0x000000079ad07825 */ /* 0x000fe200078e00d0 */
[----:B------:R-:W-:Y:S01]  /*5000*/  ISETP.GT.AND P1, PT, R11, 0x60, P2 ;  /* 0x000000600b00780c */ /* 0x000fe20001724270 */
[----:B------:R-:W-:Y:S02]  /*5010*/  BSSY B1, `(.L_x_113) ;  /* 0x000000a000017945 */ /* 0x000fe40003800000 */
[----:B0-----:R-:W-:Y:S01]  /*5020*/  FFMA R211, R135, R15, R134 ;  /* 0x0000000f87d37223 */ /* 0x001fe20000000086 */
[----:B------:R-:W-:-:S04]  /*5030*/  IMAD.IADD R214, R16, 0x1, R209 ;  /* 0x0000000110d67824 */ /* 0x000fc800078e02d1 */
[----:B------:R0:W-:Y:S01]  /*5040*/  @P4 STG.E desc[UR14][R130.64+0x20], R211 ;  /* 0x000020d382004986 */ /* 0x0001e2000c10190e */
[----:B------:R-:W-:-:S05]  /*5050*/  IADD3 R135, P4, R152, R208, RZ ;  /* 0x000000d098877210 */ /* 0x000fca0007f9e0ff */
[----:B------:R-:W-:Y:S01]  /*5060*/  IMAD.X R210, R214, 0x1, R23, P4 ;  /* 0x00000001d6d27824 */ /* 0x000fe200020e0617 */
[----:B------:R-:W-:-:S04]  /*5070*/  LEA R134, P4, R135, UR10, 0x2 ;  /* 0x0000000a87867c11 */ /* 0x000fc8000f8810ff */
[----:B------:R-:W-:Y:S01]  /*5080*/  LEA.HI.X R135, R135, UR11, R210, 0x2, P4 ;  /* 0x0000000b87877c11 */ /* 0x000fe2000a0f14d2 */
[----:B0-----:R-:W-:Y:S08]  /*5090*/  @!P1 BRA `(.L_x_114) ;  /* 0x0000000000049947 */ /* 0x001ff00003800000 */
[----:B------:R0:W5:Y:S02]  /*50a0*/  LDG.E.LTC128B R19, desc[UR14][R134.64] ;  /* 0x0000000e86137981 */ /* 0x000164000c1e1920 */
.L_x_114:
[----:B------:R-:W-:Y:S05]  /*50b0*/  BSYNC B1 ;  /* 0x0000000000017941 */ /* 0x000fea0003800000 */
.L_x_113:
[----:B------:R-:W-:Y:S01]  /*50c0*/  IMAD.WIDE.U32 R212, R154, 0x7, R212 ;  /* 0x000000079ad47825 */ /* 0x000fe200078e00d4 */
[-C--:B------:R-:W-:Y:S01]  /*50d0*/  IADD3 R216, P4, R208, R154.reuse, RZ ;  /* 0x0000009ad0d87210 */ /* 0x080fe20007f9e0ff */
[----:B------:R-:W-:Y:S02]  /*50e0*/  BSSY B1, `(.L_x_115) ;  /* 0x0000016000017945 */ /* 0x000fe40003800000 */
[----:B------:R-:W-:Y:S01]  /*50f0*/  IMAD.WIDE.U32 R206, R154, 0x7, R206 ;  /* 0x000000079ace7825 */ /* 0x000fe200078e00ce */
[----:B------:R-:W-:-:S03]  /*5100*/  IADD3 R212, P5, R212, R154, RZ ;  /* 0x0000009ad4d47210 */ /* 0x000fc60007fbe0ff */
[----:B------:R-:W-:Y:S01]  /*5110*/  IMAD.X R217, R214, 0x1, R155, P4 ;  /* 0x00000001d6d97824 */ /* 0x000fe200020e069b */
[----:B------:R-:W-:Y:S02]  /*5120*/  IADD3.X R213, R155, R16, R213, P5, !PT ;  /* 0x000000109bd57210 */ /* 0x000fe40002ffe4d5 */
[-C--:B------:R-:W-:Y:S02]  /*5130*/  IADD3 R210, P5, R206, R154.reuse, RZ ;  /* 0x0000009aced27210 */ /* 0x080fe40007fbe0ff */
[----:B------:R-:W-:Y:S01]  /*5140*/  ISETP.GT.AND P4, PT, R11, 0x61, P2 ;  /* 0x000000610b00780c */ /* 0x000fe20001784270 */
[----:B0-----:R-:W-:Y:S01]  /*5150*/  IMAD.WIDE.U32 R134, R9, R154, R212 ;  /* 0x0000009a09867225 */ /* 0x001fe200078e00d4 */
[----:B------:R-:W-:-:S03]  /*5160*/  IADD3.X R211, R155, R16, R207, P5, !PT ;  /* 0x000000109bd37210 */ /* 0x000fc60002ffe4cf */
[----:B-----5:R-:W-:Y:S01]  /*5170*/  FMUL R207, R19, R14 ;  /* 0x0000000e13cf7220 */ /* 0x020fe20000400000 */
[----:B------:R-:W-:-:S03]  /*5180*/  IADD3 R134, P5, R156, R134, RZ ;  /* 0x000000869c867210 */ /* 0x000fc60007fbe0ff */
[----:B------:R-:W-:Y:S01]  /*5190*/  FFMA R215, R136, R15, R207 ;  /* 0x0000000f88d77223 */ /* 0x000fe200000000cf */
[----:B------:R-:W-:Y:S02]  /*51a0*/  IADD3 R136, P6, R216, R152, RZ ;  /* 0x00000098d8887210 */ /* 0x000fe40007fde0ff */
[----:B------:R-:W-:Y:S02]  /*51b0*/  IADD3.X R135, R157, R7, R135, P5, !PT ;  /* 0x000000079d877210 */ /* 0x000fe40002ffe487 */
[----:B------:R-:W-:Y:S01]  /*51c0*/  IADD3 R208, P5, R18, R204, RZ ;  /* 0x000000cc12d07210 */ /* 0x000fe20007fbe0ff */
[----:B------:R-:W-:-:S04]  /*51d0*/  IMAD.X R207, R217, 0x1, R23, P6 ;  /* 0x00000001d9cf7824 */ /* 0x000fc800030e0617 */
[----:B------:R-:W-:Y:S01]  /*51e0*/  IMAD.X R209, R17, 0x1, R205, P5 ;  /* 0x0000000111d17824 */ /* 0x000fe200028e06cd */
[----:B------:R-:W-:-:S04]  /*51f0*/  LEA R206, P5, R136, UR10, 0x2 ;  /* 0x0000000a88ce7c11 */ /* 0x000fc8000f8a10ff */
[----:B------:R0:W-:Y:S01]  /*5200*/  @P1 STG.E desc[UR14][R208.64], R215 ;  /* 0x000000d7d0001986 */ /* 0x0001e2000c10190e */
[----:B------:R-:W-:Y:S01]  /*5210*/  LEA.HI.X R207, R136, UR11, R207, 0x2, P5 ;  /* 0x0000000b88cf7c11 */ /* 0x000fe2000a8f14cf */
[----:B------:R-:W-:Y:S07]  /*5220*/  @!P4 BRA `(.L_x_116) ;  /* 0x000000000004c947 */ /* 0x000fee0003800000 */
[----:B------:R0:W5:Y:S02]  /*5230*/  LDG.E.LTC128B R19, desc[UR14][R206.64] ;  /* 0x0000000ece137981 */ /* 0x000164000c1e1920 */
.L_x_116:
[----:B------:R-:W-:Y:S05]  /*5240*/  BSYNC B1 ;  /* 0x0000000000017941 */ /* 0x000fea0003800000 */
.L_x_115:
[----:B0-----:R-:W-:-:S04]  /*5250*/  IMAD.WIDE.U32 R206, R9, R154, R210 ;  /* 0x0000009a09ce7225 */ /* 0x001fc800078e00d2 */
[----:B-----5:R-:W-:Y:S01]  /*5260*/  FMUL R136, R19, R14 ;  /* 0x0000000e13887220 */ /* 0x020fe20000400000 */
[----:B------:R-:W-:Y:S01]  /*5270*/  BSSY B1, `(.L_x_117) ;  /* 0x0000012000017945 */ /* 0x000fe20003800000 */
[----:B------:R-:W-:Y:S01]  /*5280*/  IMAD.WIDE.U32 R134, R5, UR8, R134 ;  /* 0x0000000805867c25 */ /* 0x000fe2000f8e0086 */
[----:B------:R-:W-:-:S03]  /*5290*/  IADD3 R214, P1, R156, R206, RZ ;  /* 0x000000ce9cd67210 */ /* 0x000fc60007f3e0ff */
[----:B------:R-:W-:Y:S01]  /*52a0*/  FFMA R219, R137, R15, R136 ;  /* 0x0000000f89db7223 */ /* 0x000fe20000000088 */
[----:B------:R-:W-:Y:S01]  /*52b0*/  IMAD.IADD R135, R8, 0x1, R135 ;  /* 0x0000000108877824 */ /* 0x000fe200078e0287 */
[----:B------:R-:W-:Y:S02]  /*52c0*/  IADD3.X R215, R157, R7, R207, P1, !PT ;  /* 0x000000079dd77210 */ /* 0x000fe40000ffe4cf */
        /* <DEDUP_REMOVED lines=12> */
.L_x_118:
[----:B------:R-:W-:Y:S05]  /*5390*/  BSYNC B1 ;  /* 0x0000000000017941 */ /* 0x000fea0003800000 */
.L_x_117:
[----:B-----5:R-:W-:Y:S01]  /*53a0*/  FMUL R215, R19, R14 ;  /* 0x0000000e13d77220 */ /* 0x020fe20000400000 */
[----:B------:R-:W-:Y:S01]  /*53b0*/  ISETP.GT.AND P4, PT, R11, 0x61, P0 ;  /* 0x000000610b00780c */ /* 0x000fe20000784270 */
[----:B------:R-:W-:Y:S02]  /*53c0*/  BSSY B1, `(.L_x_119) ;  /* 0x0000005000017945 */ /* 0x000fe40003800000 */
[----:B------:R-:W-:-:S05]  /*53d0*/  FFMA R215, R138, R15, R215 ;  /* 0x0000000f8ad77223 */ /* 0x000fca00000000d7 */
[----:B------:R0:W-:Y:S05]  /*53e0*/  @P1 STG.E desc[UR14][R208.64+0x20], R215 ;  /* 0x000020d7d0001986 */ /* 0x0001ea000c10190e */
[----:B------:R-:W-:Y:S05]  /*53f0*/  @!P4 BRA `(.L_x_120) ;  /* 0x000000000004c947 */ /* 0x000fea0003800000 */
[----:B------:R0:W5:Y:S02]  /*5400*/  LDG.E.LTC128B R19, desc[UR14][R136.64+0x20] ;  /* 0x0000200e88137981 */ /* 0x000164000c1e1920 */
.L_x_120:
[----:B------:R-:W-:Y:S05]  /*5410*/  BSYNC B1 ;  /* 0x0000000000017941 */ /* 0x000fea0003800000 */
.L_x_119:
        /* <DEDUP_REMOVED lines=13> */
.L_x_122:
[----:B------:R-:W-:Y:S05]  /*54f0*/  BSYNC B1 ;  /* 0x0000000000017941 */ /* 0x000fea0003800000 */
.L_x_121:
[----:B------:R-:W-:-:S04]  /*5500*/  IMAD.WIDE.U32 R212, R154, 0x7, R212 ;  /* 0x000000079ad47825 */ /* 0x000fc800078e00d4 */
[----:B-----5:R-:W-:Y:S01]  /*5510*/  FMUL R139, R19, R14 ;  /* 0x0000000e138b7220 */ /* 0x020fe20000400000 */
[-C--:B------:R-:W-:Y:S01]  /*5520*/  IADD3 R216, P4, R216, R154.reuse, RZ ;  /* 0x0000009ad8d87210 */ /* 0x080fe20007f9e0ff */
[----:B------:R-:W-:Y:S01]  /*5530*/  BSSY B1, `(.L_x_123) ;  /* 0x0000015000017945 */ /* 0x000fe20003800000 */
[----:B------:R-:W-:Y:S01]  /*5540*/  IMAD.WIDE.U32 R210, R154, 0x7, R210 ;  /* 0x000000079ad27825 */ /* 0x000fe200078e00d2 */
[----:B------:R-:W-:-:S03]  /*5550*/  IADD3 R220, P5, R212, R154, RZ ;  /* 0x0000009ad4dc7210 */ /* 0x000fc60007fbe0ff */
[----:B------:R-:W-:Y:S01]  /*5560*/  FFMA R219, R140, R15, R139 ;  /* 0x0000000f8cdb7223 */ /* 0x000fe2000000008b */
[----:B------:R-:W-:Y:S01]  /*5570*/  IADD3 R139, P6, R216, R152, RZ ;  /* 0x00000098d88b7210 */ /* 0x000fe20007fde0ff */
[----:B------:R-:W-:Y:S01]  /*5580*/  IMAD.X R217, R138, 0x1, R155, P4 ;  /* 0x000000018ad97824 */ /* 0x000fe200020e069b */
[----:B------:R-:W-:Y:S02]  /*5590*/  IADD3.X R221, R155, R16, R213, P5, !PT ;  /* 0x000000109bdd7210 */ /* 0x000fe40002ffe4d5 */
[----:B------:R-:W-:Y:S01]  /*55a0*/  IADD3 R212, P5, R210, R154, RZ ;  /* 0x0000009ad2d47210 */ /* 0x000fe20007fbe0ff */
[----:B------:R-:W-:Y:S01]  /*55b0*/  IMAD.X R140, R217, 0x1, R23, P6 ;  /* 0x00000001d98c7824 */ /* 0x000fe200030e0617 */
[----:B------:R-:W-:Y:S02]  /*55c0*/  ISETP.GT.AND P4, PT, R11, 0x69, P2 ;  /* 0x000000690b00780c */ /* 0x000fe40001784270 */
[----:B------:R-:W-:Y:S01]  /*55d0*/  IADD3.X R213, R155, R16, R211, P5, !PT ;  /* 0x000000109bd57210 */ /* 0x000fe20002ffe4d3 */
[----:B------:R-:W-:-:S03]  /*55e0*/  IMAD.WIDE.U32 R210, R9, R154, R220 ;  /* 0x0000009a09d27225 */ /* 0x000fc600078e00dc */
[----:B0-----:R-:W-:-:S04]  /*55f0*/  IADD3 R214, P5, R156, R210, RZ ;  /* 0x000000d29cd67210 */ /* 0x001fc80007fbe0ff */
[----:B------:R-:W-:Y:S02]  /*5600*/  IADD3.X R215, R157, R7, R211, P5, !PT ;  /* 0x000000079dd77210 */ /* 0x000fe40002ffe4d3 */
[----:B------:R-:W-:-:S05]  /*5610*/  IADD3 R210, P5, R18, R208, RZ ;  /* 0x000000d012d27210 */ /* 0x000fca0007fbe0ff */
[----:B------:R-:W-:Y:S01]  /*5620*/  IMAD.X R211, R17, 0x1, R209, P5 ;  /* 0x0000000111d37824 */ /* 0x000fe200028e06d1 */
[----:B------:R-:W-:-:S04]  /*5630*/  LEA R138, P5, R139, UR10, 0x2 ;  /* 0x0000000a8b8a7c11 */ /* 0x000fc8000f8a10ff */
[----:B------:R0:W-:Y:S01]  /*5640*/  @P1 STG.E desc[UR14][R210.64], R219 ;  /* 0x000000dbd2001986 */ /* 0x0001e2000c10190e */
[----:B------:R-:W-:Y:S01]  /*5650*/  LEA.HI.X R139, R139, UR11, R140, 0x2, P5 ;  /* 0x0000000b8b8b7c11 */ /* 0x000fe2000a8f148c */
[----:B------:R-:W-:Y:S07]  /*5660*/  @!P4 BRA `(.L_x_124) ;  /* 0x000000000004c947 */ /* 0x000fee0003800000 */
[----:B------:R0:W5:Y:S02]  /*5670*/  LDG.E.LTC128B R19, desc[UR14][R138.64] ;  /* 0x0000000e8a137981 */ /* 0x000164000c1e1920 */
.L_x_124:
[----:B------:R-:W-:Y:S05]  /*5680*/  BSYNC B1 ;  /* 0x0000000000017941 */ /* 0x000fea0003800000 */
.L_x_123:
[----:B0-----:R-:W-:Y:S01]  /*5690*/  IMAD.WIDE.U32 R138, R9, R154, R212 ;  /* 0x0000009a098a7225 */ /* 0x001fe200078e00d4 */
[----:B------:R-:W-:Y:S01]  /*56a0*/  IADD3 R140, P5, R18, R134, RZ ;  /* 0x00000086128c7210 */ /* 0x000fe20007fbe0ff */
[----:B------:R-:W-:Y:S02]  /*56b0*/  BSSY B1, `(.L_x_125) ;  /* 0x0000012000017945 */ /* 0x000fe40003800000 */
[----:B------:R-:W-:Y:S01]  /*56c0*/  IMAD.WIDE.U32 R214, R5, UR8, R214 ;  /* 0x0000000805d67c25 */ /* 0x000fe2000f8e00d6 */
[----:B------:R-:W-:-:S04]  /*56d0*/  IADD3 R218, P1, R156, R138, RZ ;  /* 0x0000008a9cda7210 */ /* 0x000fc80007f3e0ff */
[----:B------:R-:W-:Y:S01]  /*56e0*/  IADD3.X R219, R157, R7, R139, P1, !PT ;  /* 0x000000079ddb7210 */ /* 0x000fe20000ffe48b */
[----:B------:R-:W-:Y:S01]  /*56f0*/  IMAD.IADD R139, R8, 0x1, R215 ;  /* 0x00000001088b7824 */ /* 0x000fe200078e02d7 */
[----:B------:R-:W-:Y:S01]  /*5700*/  LEA R138, P1, R214, UR10, 0x2 ;  /* 0x0000000ad68a7c11 */ /* 0x000fe2000f8210ff */
[----:B------:R-:W-:-:S03]  /*5710*/  IMAD.WIDE.U32 R218, R5, UR8, R218 ;  /* 0x0000000805da7c25 */ /* 0x000fc6000f8e00da */
[----:B------:R-:W-:Y:S01]  /*5720*/  LEA.HI.X R139, R214, UR11, R139, 0x2, P1 ;  /* 0x0000000bd68b7c11 */ /* 0x000fe200088f148b */
[----:B-----5:R-:W-:Y:S01]  /*5730*/  FMUL R214, R19, R14 ;  /* 0x0000000e13d67220 */ /* 0x020fe20000400000 */
[----:B------:R-:W-:Y:S01]  /*5740*/  ISETP.GT.AND P1, PT, R11, 0x68, P0 ;  /* 0x000000680b00780c */ /* 0x000fe20000724270 */
[----:B------:R-:W-:Y:S02]  /*5750*/  IMAD.IADD R215, R8, 0x1, R219 ;  /* 0x0000000108d77824 */ /* 0x000fe400078e02db */
[----:B------:R-:W-:Y:S01]  /*5760*/  FFMA R223, R141, R15, R214 ;  /* 0x0000000f8ddf7223 */ /* 0x000fe200000000d6 */
[----:B------:R-:W-:Y:S01]  /*5770*/  IMAD.X R141, R17, 0x1, R135, P5 ;  /* 0x00000001118d7824 */ /* 0x000fe200028e0687 */
[----:B------:R-:W-:-:S04]  /*5780*/  LEA R214, P5, R218, UR10, 0x2 ;  /* 0x0000000adad67c11 */ /* 0x000fc8000f8a10ff */
[----:B------:R0:W-:Y:S01]  /*5790*/  @P4 STG.E desc[UR14][R140.64], R223 ;  /* 0x000000df8c004986 */ /* 0x0001e2000c10190e */
[----:B------:R-:W-:-:S03]  /*57a0*/  LEA.HI.X R215, R218, UR11, R215, 0x2, P5 ;  /* 0x0000000bdad77c11 */ /* 0x000fc6000a8f14d7 */
[----:B------:R-:W-:Y:S05]  /*57b0*/  @!P1 BRA `(.L_x_126) ;  /* 0x0000000000049947 */ /* 0x000fea0003800000 */
[----:B------:R0:W5:Y:S02]  /*57c0*/  LDG.E.LTC128B R19, desc[UR14][R138.64+0x20] ;  /* 0x0000200e8a137981 */ /* 0x000164000c1e1920 */
.L_x_126:
[----:B------:R-:W-:Y:S05]  /*57d0*/  BSYNC B1 ;  /* 0x0000000000017941 */ /* 0x000fea0003800000 */
.L_x_125:
[----:B-----5:R-:W-:Y:S01]  /*57e0*/  FMUL R219, R19, R14 ;  /* 0x0000000e13db7220 */ /* 0x020fe20000400000 */
[----:B------:R-:W-:Y:S01]  /*57f0*/  ISETP.GT.AND P4, PT, R11, 0x69, P0 ;  /* 0x000000690b00780c */ /* 0x000fe20000784270 */
[----:B------:R-:W-:Y:S02]  /*5800*/  BSSY B1, `(.L_x_127) ;  /* 0x0000005000017945 */ /* 0x000fe40003800000 */
[----:B------:R-:W-:-:S05]  /*5810*/  FFMA R219, R142, R15, R219 ;  /* 0x0000000f8edb7223 */ /* 0x000fca00000000db */
[----:B------:R0:W-:Y:S05]  /*5820*/  @P1 STG.E desc[UR14][R210.64+0x20], R219 ;  /* 0x000020dbd2001986 */ /* 0x0001ea000c10190e */
[----:B------:R-:W-:Y:S05]  /*5830*/  @!P4 BRA `(.L_x_128) ;  /* 0x000000000004c947 */ /* 0x000fea0003800000 */
[----:B------:R0:W5:Y:S02]  /*5840*/  LDG.E.LTC128B R19, desc[UR14][R214.64+0x20] ;  /* 0x0000200ed6137981 */ /* 0x000164000c1e1920 */
.L_x_128:
[----:B------:R-:W-:Y:S05]  /*5850*/  BSYNC B1 ;  /* 0x0000000000017941 */ /* 0x000fea0003800000 */
.L_x_127:
[----:B------:R-:W-:-:S04]  /*5860*/  IMAD.WIDE.U32 R220, R154, 0x7, R220 ;  /* 0x000000079adc7825 */ /* 0x000fc800078e00dc */
[----:B-----5:R-:W-:Y:S01]  /*5870*/  FMUL R142, R19, R14 ;  /* 0x0000000e138e7220 */ /* 0x020fe20000400000 */
[----:B------:R-:W-:Y:S01]  /*5880*/  BSSY B1, `(.L_x_129) ;  /* 0x000000e000017945 */ /* 0x000fe20003800000 */
[----:B------:R-:W-:Y:S01]  /*5890*/  IMAD.WIDE.U32 R216, R154, 0x7, R216 ;  /* 0x000000079ad87825 */ /* 0x000fe200078e00d8 */
[----:B------:R-:W-:-:S03]  /*58a0*/  IADD3 R220, P1, R220, R154, RZ ;  /* 0x0000009adcdc7210 */ /* 0x000fc60007f3e0ff */
[----:B0-----:R-:W-:Y:S01]  /*58b0*/  FFMA R223, R143, R15, R142 ;  /* 0x0000000f8fdf7223 */ /* 0x001fe2000000008e */
[----:B------:R-:W-:Y:S01]  /*58c0*/  IMAD.IADD R219, R16, 0x1, R217 ;  /* 0x0000000110db7824 */ /* 0x000fe200078e02d9 */
[----:B------:R-:W-:Y:S02]  /*58d0*/  IADD3.X R221, R155, R16, R221, P1, !PT ;  /* 0x000000109bdd7210 */ /* 0x000fe40000ffe4dd */
[----:B------:R-:W-:Y:S01]  /*58e0*/  ISETP.GT.AND P1, PT, R11, 0x70, P2 ;  /* 0x000000700b00780c */ /* 0x000fe20001724270 */
[----:B------:R0:W-:Y:S01]  /*58f0*/  @P4 STG.E desc[UR14][R140.64+0x20], R223 ;  /* 0x000020df8c004986 */ /* 0x0001e2000c10190e */
[----:B------:R-:W-:-:S05]  /*5900*/  IADD3 R143, P4, R152, R216, RZ ;  /* 0x000000d8988f7210 */ /* 0x000fca0007f9e0ff */
[----:B------:R-:W-:Y:S01]  /*5910*/  IMAD.X R218, R219, 0x1, R23, P4 ;  /* 0x00000001dbda7824 */ /* 0x000fe200020e0617 */
[----:B------:R-:W-:-:S04]  /*5920*/  LEA R142, P4, R143, UR10, 0x2 ;  /* 0x0000000a8f8e7c11 */ /* 0x000fc8000f8810ff */
[----:B------:R-:W-:Y:S01]  /*5930*/  LEA.HI.X R143, R143, UR11, R218, 0x2, P4 ;  /* 0x0000000b8f8f7c11 */ /* 0x000fe2000a0f14da */
[----:B0-----:R-:W-:Y:S08]  /*5940*/  @!P1 BRA `(.L_x_130) ;  /* 0x0000000000049947 */ /* 0x001ff00003800000 */
[----:B------:R0:W5:Y:S02]  /*5950*/  LDG.E.LTC128B R19, desc[UR14][R142.64] ;  /* 0x0000000e8e137981 */ /* 0x000164000c1e1920 */
.L_x_130:
[----:B------:R-:W-:Y:S05]  /*5960*/  BSYNC B1 ;  /* 0x0000000000017941 */ /* 0x000fea0003800000 */
.L_x_129:
[-C--:B0-----:R-:W-:Y:S01]  /*5970*/  IMAD.WIDE.U32 R142, R9, R154.reuse, R220 ;  /* 0x0000009a098e7225 */ /* 0x081fe200078e00dc */
[----:B------:R-:W-:Y:S01]  /*5980*/  IADD3 R218, P5, R216, R154, RZ ;  /* 0x0000009ad8da7210 */ /* 0x000fe20007fbe0ff */
[----:B------:R-:W-:Y:S01]  /*5990*/  BSSY B1, `(.L_x_131) ;  /* 0x0000010000017945 */ /* 0x000fe20003800000 */
[----:B------:R-:W-:-:S03]  /*59a0*/  IADD3 R222, P4, R156, R142, RZ ;  /* 0x0000008e9cde7210 */ /* 0x000fc60007f9e0ff */
[----:B------:R-:W-:Y:S01]  /*59b0*/  IMAD.X R219, R219, 0x1, R155, P5 ;  /* 0x00000001dbdb7824 */ /* 0x000fe200028e069b */
[----:B------:R-:W-:Y:S01]  /*59c0*/  IADD3.X R223, R157, R7, R143, P4, !PT ;  /* 0x000000079ddf7210 */ /* 0x000fe200027fe48f */
[----:B-----5:R-:W-:Y:S01]  /*59d0*/  FMUL R143, R19, R14 ;  /* 0x0000000e138f7220 */ /* 0x020fe20000400000 */
[----:B------:R-:W-:-:S03]  /*59e0*/  IADD3 R216, P4, R18, R210, RZ ;  /* 0x000000d212d87210 */ /* 0x000fc60007f9e0ff */
[----:B------:R-:W-:Y:S01]  /*59f0*/  FFMA R225, R144, R15, R143 ;  /* 0x0000000f90e17223 */ /* 0x000fe2000000008f */
[----:B------:R-:W-:Y:S01]  /*5a00*/  IADD3 R143, P5, R218, R152, RZ ;  /* 0x00000098da8f7210 */ /* 0x000fe20007fbe0ff */
[----:B------:R-:W-:Y:S01]  /*5a10*/  IMAD.X R217, R17, 0x1, R211, P4 ;  /* 0x0000000111d97824 */ /* 0x000fe200020e06d3 */
[----:B------:R-:W-:-:S03]  /*5a20*/  ISETP.GT.AND P4, PT, R11, 0x71, P2 ;  /* 0x000000710b00780c */ /* 0x000fc60001784270 */
[----:B------:R-:W-:Y:S01]  /*5a30*/  IMAD.X R144, R219, 0x1, R23, P5 ;  /* 0x00000001db907824 */ /* 0x000fe200028e0617 */
[----:B------:R0:W-:Y:S01]  /*5a40*/  @P1 STG.E desc[UR14][R216.64], R225 ;  /* 0x000000e1d8001986 */ /* 0x0001e2000c10190e */
[----:B------:R-:W-:-:S04]  /*5a50*/  LEA R142, P5, R143, UR10, 0x2 ;  /* 0x0000000a8f8e7c11 */ /* 0x000fc8000f8a10ff */
[----:B------:R-:W-:-:S04]  /*5a60*/  LEA.HI.X R143, R143, UR11, R144, 0x2, P5 ;  /* 0x0000000b8f8f7c11 */ /* 0x000fc8000a8f1490 */
[----:B------:R-:W-:Y:S05]  /*5a70*/  @!P4 BRA `(.L_x_132) ;  /* 0x000000000004c947 */ /* 0x000fea0003800000 */
[----:B------:R0:W5:Y:S02]  /*5a80*/  LDG.E.LTC128B R19, desc[UR14][R142.64] ;  /* 0x0000000e8e137981 */ /* 0x000164000c1e1920 */
.L_x_132:
[----:B------:R-:W-:Y:S05]  /*5a90*/  BSYNC B1 ;  /* 0x0000000000017941 */ /* 0x000fea0003800000 */
.L_x_131:
[----:B------:R-:W-:Y:S01]  /*5aa0*/  IMAD.WIDE.U32 R222, R5, UR8, R222 ;  /* 0x0000000805de7c25 */ /* 0x000fe2000f8e00de */
[----:B------:R-:W-:Y:S01]  /*5ab0*/  ISETP.GT.AND P5, PT, R11, 0x70, P0 ;  /* 0x000000700b00780c */ /* 0x000fe200007a4270 */
[----:B------:R-:W-:Y:S02]  /*5ac0*/  BSSY B1, `(.L_x_133) ;  /* 0x000000c000017945 */ /* 0x000fe40003800000 */
[----:B0-----:R-:W-:Y:S01]  /*5ad0*/  IMAD.IADD R143, R8, 0x1, R223 ;  /* 0x00000001088f7824 */ /* 0x001fe200078e02df */
[----:B------:R-:W-:Y:S01]  /*5ae0*/  LEA R142, P1, R222, UR10, 0x2 ;  /* 0x0000000ade8e7c11 */ /* 0x000fe2000f8210ff */
[----:B------:R-:W-:-:S03]  /*5af0*/  IMAD.WIDE.U32 R212, R154, 0x7, R212 ;  /* 0x000000079ad47825 */ /* 0x000fc600078e00d4 */
[----:B------:R-:W-:Y:S01]  /*5b00*/  LEA.HI.X R143, R222, UR11, R143, 0x2, P1 ;  /* 0x0000000bde8f7c11 */ /* 0x000fe200088f148f */
[----:B-----5:R-:W-:Y:S01]  /*5b10*/  FMUL R222, R19, R14 ;  /* 0x0000000e13de7220 */ /* 0x020fe20000400000 */
[----:B------:R-:W-:-:S03]  /*5b20*/  IADD3 R144, P1, R18, R140, RZ ;  /* 0x0000008c12907210 */ /* 0x000fc60007f3e0ff */
[----:B------:R-:W-:Y:S02]  /*5b30*/  FFMA R223, R145, R15, R222 ;  /* 0x0000000f91df7223 */ /* 0x000fe400000000de */
[----:B------:R-:W-:-:S05]  /*5b40*/  IMAD.X R145, R17, 0x1, R141, P1 ;  /* 0x0000000111917824 */ /* 0x000fca00008e068d */
[----:B------:R0:W-:Y:S01]  /*5b50*/  @P4 STG.E desc[UR14][R144.64], R223 ;  /* 0x000000df90004986 */ /* 0x0001e2000c10190e */
[----:B------:R-:W-:Y:S05]  /*5b60*/  @!P5 BRA `(.L_x_134) ;  /* 0x000000000004d947 */ /* 0x000fea0003800000 */
[----:B------:R0:W5:Y:S02]  /*5b70*/  LDG.E.LTC128B R19, desc[UR14][R142.64+0x20] ;  /* 0x0000200e8e137981 */ /* 0x000164000c1e1920 */
.L_x_134:
[----:B------:R-:W-:Y:S05]  /*5b80*/  BSYNC B1 ;  /* 0x0000000000017941 */ /* 0x000fea0003800000 */
.L_x_133:
[----:B------:R-:W-:Y:S01]  /*5b90*/  IADD3 R224, P1, R212, R154, RZ ;  /* 0x0000009ad4e07210 */ /* 0x000fe20007f3e0ff */
[----:B0----5:R-:W-:Y:S01]  /*5ba0*/  FMUL R223, R19, R14 ;  /* 0x0000000e13df7220 */ /* 0x021fe20000400000 */
[----:B------:R-:W-:Y:S02]  /*5bb0*/  BSSY B1, `(.L_x_135) ;  /* 0x000000e000017945 */ /* 0x000fe40003800000 */
[----:B------:R-:W-:Y:S01]  /*5bc0*/  IADD3.X R225, R155, R16, R213, P1, !PT ;  /* 0x000000109be17210 */ /* 0x000fe20000ffe4d5 */
[----:B------:R-:W-:Y:S02]  /*5bd0*/  FFMA R227, R146, R15, R223 ;  /* 0x0000000f92e37223 */ /* 0x000fe400000000df */
[----:B------:R-:W-:-:S03]  /*5be0*/  IMAD.WIDE.U32 R212, R9, R154, R224 ;  /* 0x0000009a09d47225 */ /* 0x000fc600078e00e0 */
[----:B------:R0:W-:Y:S01]  /*5bf0*/  @P5 STG.E desc[UR14][R216.64+0x20], R227 ;  /* 0x000020e3d8005986 */ /* 0x0001e2000c10190e */
[----:B------:R-:W-:-:S04]  /*5c00*/  IADD3 R222, P1, R156, R212, RZ ;  /* 0x000000d49cde7210 */ /* 0x000fc80007f3e0ff */
[----:B------:R-:W-:-:S03]  /*5c10*/  IADD3.X R223, R157, R7, R213, P1, !PT ;  /* 0x000000079ddf7210 */ /* 0x000fc60000ffe4d5 */
[----:B------:R-:W-:-:S04]  /*5c20*/  IMAD.WIDE.U32 R222, R5, UR8, R222 ;  /* 0x0000000805de7c25 */ /* 0x000fc8000f8e00de */
[----:B------:R-:W-:Y:S01]  /*5c30*/  IMAD.IADD R213, R8, 0x1, R223 ;  /* 0x0000000108d57824 */ /* 0x000fe200078e02df */
[----:B------:R-:W-:-:S04]  /*5c40*/  LEA R212, P1, R222, UR10, 0x2 ;  /* 0x0000000aded47c11 */ /* 0x000fc8000f8210ff */
[----:B------:R-:W-:Y:S02]  /*5c50*/  LEA.HI.X R213, R222, UR11, R213, 0x2, P1 ;  /* 0x0000000bded57c11 */ /* 0x000fe400088f14d5 */
[----:B------:R-:W-:-:S13]  /*5c60*/  ISETP.GT.AND P1, PT, R11, 0x71, P0 ;  /* 0x000000710b00780c */ /* 0x000fda0000724270 */
[----:B0-----:R-:W-:Y:S05]  /*5c70*/  @!P1 BRA `(.L_x_136) ;  /* 0x0000000000049947 */ /* 0x001fea0003800000 */
[----:B------:R0:W5:Y:S02]  /*5c80*/  LDG.E.LTC128B R19, desc[UR14][R212.64+0x20] ;  /* 0x0000200ed4137981 */ /* 0x000164000c1e1920 */
.L_x_136:
[----:B------:R-:W-:Y:S05]  /*5c90*/  BSYNC B1 ;  /* 0x0000000000017941 */ /* 0x000fea0003800000 */
.L_x_135:
[----:B-----5:R-:W-:Y:S01]  /*5ca0*/  FMUL R22, R19, R14 ;  /* 0x0000000e13167220 */ /* 0x020fe20000400000 */
[C---:B------:R-:W-:Y:S01]  /*5cb0*/  IMAD.WIDE.U32 R220, R154.reuse, 0x7, R220 ;  /* 0x000000079adc7825 */ /* 0x040fe200078e00dc */
[----:B------:R-:W-:Y:S03]  /*5cc0*/  BSSY B1, `(.L_x_137) ;  /* 0x000001a000017945 */ /* 0x000fe60003800000 */
[----:B------:R-:W-:Y:S01]  /*5cd0*/  FFMA R223, R147, R15, R22 ;  /* 0x0000000f93df7223 */ /* 0x000fe20000000016 */
[----:B------:R-:W-:Y:S01]  /*5ce0*/  IMAD.WIDE.U32 R218, R154, 0x7, R218 ;  /* 0x000000079ada7825 */ /* 0x000fe200078e00da */
[----:B------:R-:W-:-:S03]  /*5cf0*/  IADD3 R146, P6, R220, R154, RZ ;  /* 0x0000009adc927210 */ /* 0x000fc60007fde0ff */
[----:B------:R-:W-:Y:S01]  /*5d00*/  IMAD.WIDE.U32 R224, R154, 0x7, R224 ;  /* 0x000000079ae07825 */ /* 0x000fe200078e00e0 */
[----:B------:R0:W-:Y:S01]  /*5d10*/  @P1 STG.E desc[UR14][R144.64+0x20], R223 ;  /* 0x000020df90001986 */ /* 0x0001e2000c10190e */
[C---:B------:R-:W-:Y:S02]  /*5d20*/  IADD3 R22, P1, R152.reuse, R218, RZ ;  /* 0x000000da98167210 */ /* 0x040fe40007f3e0ff */
[----:B------:R-:W-:Y:S01]  /*5d30*/  IADD3 R152, P4, P5, R152, R154, R218 ;  /* 0x0000009a98987210 */ /* 0x000fe20007d9e0da */
[----:B------:R-:W-:Y:S01]  /*5d40*/  IMAD.IADD R153, R16, 0x1, R219 ;  /* 0x0000000110997824 */ /* 0x000fe200078e02db */
[----:B------:R-:W-:Y:S02]  /*5d50*/  IADD3.X R147, R155, R16, R221, P6, !PT ;  /* 0x000000109b937210 */ /* 0x000fe400037fe4dd */
[-C--:B------:R-:W-:Y:S01]  /*5d60*/  IADD3 R218, P6, R224, R154.reuse, RZ ;  /* 0x0000009ae0da7210 */ /* 0x080fe20007fde0ff */
[----:B------:R-:W-:-:S03]  /*5d70*/  IMAD.WIDE.U32 R146, R9, R154, R146 ;  /* 0x0000009a09927225 */ /* 0x000fc600078e0092 */
[----:B------:R-:W-:Y:S02]  /*5d80*/  IADD3.X R219, R155, R16, R225, P6, !PT ;  /* 0x000000109bdb7210 */ /* 0x000fe400037fe4e1 */
[----:B------:R-:W-:Y:S01]  /*5d90*/  IADD3 R146, P6, R156, R146, RZ ;  /* 0x000000929c927210 */ /* 0x000fe20007fde0ff */
[----:B------:R-:W-:-:S03]  /*5da0*/  IMAD.WIDE.U32 R218, R9, R154, R218 ;  /* 0x0000009a09da7225 */ /* 0x000fc600078e00da */
[----:B------:R-:W-:Y:S02]  /*5db0*/  IADD3.X R147, R157, R7, R147, P6, !PT ;  /* 0x000000079d937210 */ /* 0x000fe400037fe493 */
[----:B------:R-:W-:-:S04]  /*5dc0*/  IADD3 R156, P6, R156, R218, RZ ;  /* 0x000000da9c9c7210 */ /* 0x000fc80007fde0ff */
[----:B------:R-:W-:Y:S01]  /*5dd0*/  IADD3.X R157, R157, R7, R219, P6, !PT ;  /* 0x000000079d9d7210 */ /* 0x000fe200037fe4db */
[----:B------:R-:W-:Y:S01]  /*5de0*/  IMAD.MOV.U32 R7, RZ, RZ, R19 ;  /* 0x000000ffff077224 */ /* 0x000fe200078e0013 */
[----:B------:R-:W-:Y:S01]  /*5df0*/  IADD3.X R219, R23, R155, R153, P4, P5 ;  /* 0x0000009b17db7210 */ /* 0x000fe200027ea499 */
[----:B------:R-:W-:Y:S01]  /*5e00*/  IMAD.X R23, R153, 0x1, R23, P1 ;  /* 0x0000000199177824 */ /* 0x000fe200008e0617 */
[----:B------:R-:W-:Y:S02]  /*5e10*/  ISETP.GT.AND P5, PT, R11, 0x78, P2 ;  /* 0x000000780b00780c */ /* 0x000fe400017a4270 */
[----:B------:R-:W-:-:S04]  /*5e20*/  LEA R154, P1, R22, UR10, 0x2 ;  /* 0x0000000a169a7c11 */ /* 0x000fc8000f8210ff */
[----:B------:R-:W-:-:S07]  /*5e30*/  LEA.HI.X R155, R22, UR11, R23, 0x2, P1 ;  /* 0x0000000b169b7c11 */ /* 0x000fce00088f1417 */
[----:B0-----:R-:W-:Y:S05]  /*5e40*/  @!P5 BRA `(.L_x_138) ;  /* 0x000000000004d947 */ /* 0x001fea0003800000 */
[----:B------:R0:W5:Y:S02]  /*5e50*/  LDG.E.LTC128B R7, desc[UR14][R154.64] ;  /* 0x0000000e9a077981 */ /* 0x000164000c1e1920 */
.L_x_138:
[----:B------:R-:W-:Y:S05]  /*5e60*/  BSYNC B1 ;  /* 0x0000000000017941 */ /* 0x000fea0003800000 */
.L_x_137:
[C---:B------:R-:W-:Y:S01]  /*5e70*/  IADD3 R16, P4, R18.reuse, R144, RZ ;  /* 0x0000009012107210 */ /* 0x040fe20007f9e0ff */
[----:B-----5:R-:W-:Y:S01]  /*5e80*/  FMUL R9, R7, R14 ;  /* 0x0000000e07097220 */ /* 0x020fe20000400000 */
[----:B------:R-:W-:Y:S01]  /*5e90*/  IADD3 R18, P1, R18, R216, RZ ;  /* 0x000000d812127210 */ /* 0x000fe20007f3e0ff */
[----:B------:R-:W-:Y:S01]  /*5ea0*/  BSSY B1, `(.L_x_139) ;  /* 0x000000b000017945 */ /* 0x000fe20003800000 */
[----:B------:R-:W-:Y:S01]  /*5eb0*/  ISETP.GT.AND P2, PT, R11, 0x79, P2 ;  /* 0x000000790b00780c */ /* 0x000fe20001744270 */
[----:B------:R-:W-:Y:S01]  /*5ec0*/  FFMA R9, R148, R15, R9 ;  /* 0x0000000f94097223 */ /* 0x000fe20000000009 */
[----:B------:R-:W-:-:S04]  /*5ed0*/  IMAD.WIDE.U32 R146, R5, UR8, R146 ;  /* 0x0000000805927c25 */ /* 0x000fc8000f8e0092 */
[C---:B------:R-:W-:Y:S01]  /*5ee0*/  IMAD.X R19, R17.reuse, 0x1, R217, P1 ;  /* 0x0000000111137824 */ /* 0x040fe200008e06d9 */
[----:B------:R-:W-:Y:S01]  /*5ef0*/  LEA R22, P1, R152, UR10, 0x2 ;  /* 0x0000000a98167c11 */ /* 0x000fe2000f8210ff */
[----:B------:R-:W-:-:S03]  /*5f00*/  IMAD.X R17, R17, 0x1, R145, P4 ;  /* 0x0000000111117824 */ /* 0x000fc600020e0691 */
[----:B------:R0:W-:Y:S01]  /*5f10*/  @P5 STG.E desc[UR14][R18.64], R9 ;  /* 0x0000000912005986 */ /* 0x0001e2000c10190e */
[----:B------:R-:W-:Y:S01]  /*5f20*/  LEA.HI.X R23, R152, UR11, R219, 0x2, P1 ;  /* 0x0000000b98177c11 */ /* 0x000fe200088f14db */
[----:B------:R-:W-:Y:S07]  /*5f30*/  @!P2 BRA `(.L_x_140) ;  /* 0x000000000004a947 */ /* 0x000fee0003800000 */
[----:B------:R0:W5:Y:S02]  /*5f40*/  LDG.E.LTC128B R7, desc[UR14][R22.64] ;  /* 0x0000000e16077981 */ /* 0x000164000c1e1920 */
.L_x_140:
[----:B------:R-:W-:Y:S05]  /*5f50*/  BSYNC B1 ;  /* 0x0000000000017941 */ /* 0x000fea0003800000 */
.L_x_139:
[----:B-----5:R-:W-:Y:S01]  /*5f60*/  FMUL R148, R7, R14 ;  /* 0x0000000e07947220 */ /* 0x020fe20000400000 */
[----:B------:R-:W-:Y:S01]  /*5f70*/  ISETP.GT.AND P4, PT, R11, 0x78, P0 ;  /* 0x000000780b00780c */ /* 0x000fe20000784270 */
[----:B0-----:R-:W-:Y:S01]  /*5f80*/  IMAD.IADD R9, R8, 0x1, R147 ;  /* 0x0000000108097824 */ /* 0x001fe200078e0293 */
[C---:B------:R-:W-:Y:S01]  /*5f90*/  LEA R22, P1, R146.reuse, UR10, 0x2 ;  /* 0x0000000a92167c11 */ /* 0x040fe2000f8210ff */
[----:B------:R-:W-:Y:S01]  /*5fa0*/  FFMA R149, R149, R15, R148 ;  /* 0x0000000f95957223 */ /* 0x000fe20000000094 */
[----:B------:R-:W-:Y:S01]  /*5fb0*/  BSSY B1, `(.L_x_141) ;  /* 0x0000006000017945 */ /* 0x000fe20003800000 */
[----:B------:R-:W-:Y:S01]  /*5fc0*/  IMAD.WIDE.U32 R156, R5, UR8, R156 ;  /* 0x00000008059c7c25 */ /* 0x000fe2000f8e009c */
[----:B------:R-:W-:Y:S02]  /*5fd0*/  LEA.HI.X R23, R146, UR11, R9, 0x2, P1 ;  /* 0x0000000b92177c11 */ /* 0x000fe400088f1409 */
[----:B------:R0:W-:Y:S05]  /*5fe0*/  @P2 STG.E desc[UR14][R16.64], R149 ;  /* 0x0000009510002986 */ /* 0x0001ea000c10190e */
[----:B------:R-:W-:Y:S05]  /*5ff0*/  @!P4 BRA `(.L_x_142) ;  /* 0x000000000004c947 */ /* 0x000fea0003800000 */
[----:B------:R0:W5:Y:S02]  /*6000*/  LDG.E.LTC128B R7, desc[UR14][R22.64+0x20] ;  /* 0x0000200e16077981 */ /* 0x000164000c1e1920 */
.L_x_142:
[----:B------:R-:W-:Y:S05]  /*6010*/  BSYNC B1 ;  /* 0x0000000000017941 */ /* 0x000fea0003800000 */
.L_x_141:
[----:B-----5:R-:W-:Y:S01]  /*6020*/  FMUL R5, R7, R14 ;  /* 0x0000000e07057220 */ /* 0x020fe20000400000 */
[----:B------:R-:W-:Y:S01]  /*6030*/  ISETP.GT.AND P1, PT, R11, 0x79, P0 ;  /* 0x000000790b00780c */ /* 0x000fe20000724270 */
[----:B------:R-:W-:Y:S01]  /*6040*/  IMAD.IADD R9, R8, 0x1, R157 ;  /* 0x0000000108097824 */ /* 0x000fe200078e029d */
[----:B------:R-:W-:Y:S01]  /*6050*/  LEA R8, P2, R156, UR10, 0x2 ;  /* 0x0000000a9c087c11 */ /* 0x000fe2000f8410ff */
[----:B------:R-:W-:Y:S01]  /*6060*/  FFMA R5, R150, R15, R5 ;  /* 0x0000000f96057223 */ /* 0x000fe20000000005 */
[----:B------:R-:W-:Y:S01]  /*6070*/  BSSY B1, `(.L_x_143) ;  /* 0x0000006000017945 */ /* 0x000fe20003800000 */
[----:B------:R-:W-:Y:S02]  /*6080*/  ISETP.GT.AND P0, PT, R12, 0x80, PT ;  /* 0x000000800c00780c */ /* 0x000fe40003f04270 */
[----:B------:R-:W-:Y:S01]  /*6090*/  LEA.HI.X R9, R156, UR11, R9, 0x2, P2 ;  /* 0x0000000b9c097c11 */ /* 0x000fe200090f1409 */
[----:B------:R0:W-:Y:S05]  /*60a0*/  @P4 STG.E desc[UR14][R18.64+0x20], R5 ;  /* 0x0000200512004986 */ /* 0x0001ea000c10190e */
[----:B------:R-:W-:Y:S05]  /*60b0*/  @!P1 BRA `(.L_x_144) ;  /* 0x0000000000049947 */ /* 0x000fea0003800000 */
[----:B------:R0:W5:Y:S02]  /*60c0*/  LDG.E.LTC128B R7, desc[UR14][R8.64+0x20] ;  /* 0x0000200e08077981 */ /* 0x000164000c1e1920 */
.L_x_144:
[----:B------:R-:W-:Y:S05]  /*60d0*/  BSYNC B1 ;  /* 0x0000000000017941 */ /* 0x000fea0003800000 */
.L_x_143:
[----:B-----5:R-:W-:Y:S01]  /*60e0*/  FMUL R146, R7, R14 ;  /* 0x0000000e07927220 */ /* 0x020fe20000400000 */
[----:B------:R-:W-:Y:S01]  /*60f0*/  ISETP.GT.AND P2, PT, R11, RZ, P0 ;  /* 0x000000ff0b00720c */ /* 0x000fe20000744270 */
[----:B------:R-:W-:Y:S02]  /*6100*/  BSSY B1, `(.L_x_145) ;  /* 0x0000005000017945 */ /* 0x000fe40003800000 */
[----:B------:R-:W-:-:S05]  /*6110*/  FFMA R151, R151, R15, R146 ;  /* 0x0000000f97977223 */ /* 0x000fca0000000092 */
[----:B------:R0:W-:Y:S05]  /*6120*/  @P1 STG.E desc[UR14][R16.64+0x20], R151 ;  /* 0x0000209710001986 */ /* 0x0001ea000c10190e */
[----:B------:R-:W-:Y:S05]  /*6130*/  @!P2 BRA `(.L_x_146) ;  /* 0x000000000004a947 */ /* 0x000fea0003800000 */
[----:B------:R0:W5:Y:S02]  /*6140*/  LDG.E.LTC128B R7, desc[UR14][R158.64+0x200] ;  /* 0x0002000e9e077981 */ /* 0x000164000c1e1920 */
.L_x_146:
[----:B------:R-:W-:Y:S05]  /*6150*/  BSYNC B1 ;  /* 0x0000000000017941 */ /* 0x000fea0003800000 */
.L_x_145:
[----:B0----5:R-:W-:Y:S01]  /*6160*/  FMUL R5, R7, R14 ;  /* 0x0000000e07057220 */ /* 0x021fe20000400000 */
[----:B------:R-:W-:Y:S01]  /*6170*/  ISETP.GT.AND P4, PT, R11, 0x1, P0 ;  /* 0x000000010b00780c */ /* 0x000fe20000784270 */
[----:B------:R-:W-:Y:S01]  /*6180*/  BSSY B1, `(.L_x_147) ;  /* 0x0000006000017945 */ /* 0x000fe20003800000 */
[----:B------:R-:W-:Y:S01]  /*6190*/  ISETP.GT.AND P1, PT, R12, 0x88, PT ;  /* 0x000000880c00780c */ /* 0x000fe20003f24270 */
[----:B------:R-:W-:-:S05]  /*61a0*/  FFMA R5, R24, R15, R5 ;  /* 0x0000000f18057223 */ /* 0x000fca0000000005 */
[----:B------:R0:W-:Y:S05]  /*61b0*/  @P2 STG.E desc[UR14][R20.64+0x200], R5 ;  /* 0x0002000514002986 */ /* 0x0001ea000c10190e */
[----:B------:R-:W-:Y:S05]  /*61c0*/  @!P4 BRA `(.L_x_148) ;  /* 0x000000000004c947 */ /* 0x000fea0003800000 */
[----:B------:R0:W5:Y:S02]  /*61d0*/  LDG.E.LTC128B R7, desc[UR14][R88.64+0x200] ;  /* 0x0002000e58077981 */ /* 0x000164000c1e1920 */
.L_x_148:
[----:B------:R-:W-:Y:S05]  /*61e0*/  BSYNC B1 ;  /* 0x0000000000017941 */ /* 0x000fea0003800000 */
.L_x_147:
[----:B-----5:R-:W-:Y:S01]  /*61f0*/  FMUL R12, R7, R14 ;  /* 0x0000000e070c7220 */ /* 0x020fe20000400000 */
[----:B------:R-:W-:Y:S01]  /*6200*/  ISETP.GT.AND P2, PT, R11, RZ, P1 ;  /* 0x000000ff0b00720c */ /* 0x000fe20000f44270 */
[----:B------:R-:W-:Y:S02]  /*6210*/  BSSY B1, `(.L_x_149) ;  /* 0x0000005000017945 */ /* 0x000fe40003800000 */
[----:B------:R-:W-:-:S05]  /*6220*/  FFMA R25, R25, R15, R12 ;  /* 0x0000000f19197223 */ /* 0x000fca000000000c */
[----:B------:R0:W-:Y:S05]  /*6230*/  @P4 STG.E desc[UR14][R160.64+0x200], R25 ;  /* 0x00020019a0004986 */ /* 0x0001ea000c10190e */
[----:B------:R-:W-:Y:S05]  /*6240*/  @!P2 BRA `(.L_x_150) ;  /* 0x000000000004a947 */ /* 0x000fea0003800000 */
[----:B------:R0:W5:Y:S02]  /*6250*/  LDG.E.LTC128B R7, desc[UR14][R158.64+0x220] ;  /* 0x0002200e9e077981 */ /* 0x000164000c1e1920 */
.L_x_150:
[----:B------:R-:W-:Y:S05]  /*6260*/  BSYNC B1 ;  /* 0x0000000000017941 */ /* 0x000fea0003800000 */
.L_x_149:
[----:B0----5:R-:W-:Y:S01]  /*6270*/  FMUL R5, R7, R14 ;  /* 0x0000000e07057220 */ /* 0x021fe20000400000 */
[----:B------:R-:W-:Y:S01]  /*6280*/  ISETP.GT.AND P4, PT, R11, 0x1, P1 ;  /* 0x000000010b00780c */ /* 0x000fe20000f84270 */
[----:B------:R-:W-:Y:S02]  /*6290*/  BSSY B1, `(.L_x_151) ;  /* 0x0000005000017945 */ /* 0x000fe40003800000 */
[----:B------:R-:W-:-:S05]  /*62a0*/  FFMA R5, R26, R15, R5 ;  /* 0x0000000f1a057223 */ /* 0x000fca0000000005 */
[----:B------:R0:W-:Y:S05]  /*62b0*/  @P2 STG.E desc[UR14][R20.64+0x220], R5 ;  /* 0x0002200514002986 */ /* 0x0001ea000c10190e */
[----:B------:R-:W-:Y:S05]  /*62c0*/  @!P4 BRA `(.L_x_152) ;  /* 0x000000000004c947 */ /* 0x000fea0003800000 */
[----:B------:R0:W5:Y:S02]  /*62d0*/  LDG.E.LTC128B R7, desc[UR14][R88.64+0x220] ;  /* 0x0002200e58077981 */ /* 0x000164000c1e1920 */
.L_x_152:
[----:B------:R-:W-:Y:S05]  /*62e0*/  BSYNC B1 ;  /* 0x0000000000017941 */ /* 0x000fea0003800000 */
.L_x_151:
[----:B-----5:R-:W-:Y:S01]  /*62f0*/  FMUL R12, R7, R14 ;  /* 0x0000000e070c7220 */ /* 0x020fe20000400000 */
[----:B------:R-:W-:Y:S01]  /*6300*/  ISETP.GT.AND P2, PT, R11, 0x8, P0 ;  /* 0x000000080b00780c */ /* 0x000fe20000744270 */
[----:B------:R-:W-:Y:S02]  /*6310*/  BSSY B1, `(.L_x_153) ;  /* 0x0000005000017945 */ /* 0x000fe40003800000 */
[----:B------:R-:W-:-:S05]  /*6320*/  FFMA R27, R27, R15, R12 ;  /* 0x0000000f1b1b7223 */ /* 0x000fca000000000c */
[----:B------:R0:W-:Y:S05]  /*6330*/  @P4 STG.E desc[UR14][R160.64+0x220], R27 ;  /* 0x0002201ba0004986 */ /* 0x0001ea000c10190e */
[----:B------:R-:W-:Y:S05]  /*6340*/  @!P2 BRA `(.L_x_154) ;  /* 0x000000000004a947 */ /* 0x000fea0003800000 */
[----:B------:R0:W5:Y:S02]  /*6350*/  LDG.E.LTC128B R7, desc[UR14][R90.64+0x200] ;  /* 0x0002000e5a077981 */ /* 0x000164000c1e1920 */
.L_x_154:
[----:B------:R-:W-:Y:S05]  /*6360*/  BSYNC B1 ;  /* 0x0000000000017941 */ /* 0x000fea0003800000 */
.L_x_153:
[----:B0----5:R-:W-:Y:S01]  /*6370*/  FMUL R5, R7, R14 ;  /* 0x0000000e07057220 */ /* 0x021fe20000400000 */
[----:B------:R-:W-:Y:S01]  /*6380*/  ISETP.GT.AND P4, PT, R11, 0x9, P0 ;  /* 0x000000090b00780c */ /* 0x000fe20000784270 */
[----:B------:R-:W-:Y:S02]  /*6390*/  BSSY B1, `(.L_x_155) ;  /* 0x0000005000017945 */ /* 0x000fe40003800000 */
[----:B------:R-:W-:-:S05]  /*63a0*/  FFMA R5, R28, R15, R5 ;  /* 0x0000000f1c057223 */ /* 0x000fca0000000005 */
[----:B------:R0:W-:Y:S05]  /*63b0*/  @P2 STG.E desc[UR14][R162.64+0x200], R5 ;  /* 0x00020005a2002986 */ /* 0x0001ea000c10190e */
[----:B------:R-:W-:Y:S05]  /*63c0*/  @!P4 BRA `(.L_x_156) ;  /* 0x000000000004c947 */ /* 0x000fea0003800000 */
[----:B------:R0:W5:Y:S02]  /*63d0*/  LDG.E.LTC128B R7, desc[UR14][R164.64+0x200] ;  /* 0x0002000ea4077981 */ /* 0x000164000c1e1920 */
.L_x_156:
[----:B------:R-:W-:Y:S05]  /*63e0*/  BSYNC B1 ;  /* 0x0000000000017941 */ /* 0x000fea0003800000 */
.L_x_155:
[----:B-----5:R-:W-:Y:S01]  /*63f0*/  FMUL R12, R7, R14 ;  /* 0x0000000e070c7220 */ /* 0x020fe20000400000 */
[----:B------:R-:W-:Y:S01]  /*6400*/  ISETP.GT.AND P2, PT, R11, 0x8, P1 ;  /* 0x000000080b00780c */ /* 0x000fe20000f44270 */
[----:B------:R-:W-:Y:S02]  /*6410*/  BSSY B1, `(.L_x_157) ;  /* 0x0000005000017945 */ /* 0x000fe40003800000 */
[----:B------:R-:W-:-:S05]  /*6420*/  FFMA R29, R29, R15, R12 ;  /* 0x0000000f1d1d7223 */ /* 0x000fca000000000c */
[----:B------:R0:W-:Y:S05]  /*6430*/  @P4 STG.E desc[UR14][R166.64+0x200], R29 ;  /* 0x0002001da6004986 */ /* 0x0001ea000c10190e */
[----:B------:R-:W-:Y:S05]  /*6440*/  @!P2 BRA `(.L_x_158) ;  /* 0x000000000004a947 */ /* 0x000fea0003800000 */
[----:B------:R0:W5:Y:S02]  /*6450*/  LDG.E.LTC128B R7, desc[UR14][R90.64+0x220] ;  /* 0x0002200e5a077981 */ /* 0x000164000c1e1920 */
.L_x_158:
[----:B------:R-:W-:Y:S05]  /*6460*/  BSYNC B1 ;  /* 0x0000000000017941 */ /* 0x000fea0003800000 */
.L_x_157:
[----:B0----5:R-:W-:Y:S01]  /*6470*/  FMUL R5, R7, R14 ;  /* 0x0000000e07057220 */ /* 0x021fe20000400000 */
[----:B------:R-:W-:Y:S01]  /*6480*/  ISETP.GT.AND P4, PT, R11, 0x9, P1 ;  /* 0x000000090b00780c */ /* 0x000fe20000f84270 */
[----:B------:R-:W-:Y:S02]  /*6490*/  BSSY B1, `(.L_x_159) ;  /* 0x0000005000017945 */ /* 0x000fe40003800000 */
[----:B------:R-:W-:-:S05]  /*64a0*/  FFMA R5, R30, R15, R5 ;  /* 0x0000000f1e057223 */ /* 0x000fca0000000005 */
[----:B------:R0:W-:Y:S05]  /*64b0*/  @P2 STG.E desc[UR14][R162.64+0x220], R5 ;  /* 0x00022005a2002986 */ /* 0x0001ea000c10190e */
[----:B------:R-:W-:Y:S05]  /*64c0*/  @!P4 BRA `(.L_x_160) ;  /* 0x000000000004c947 */ /* 0x000fea0003800000 */
[----:B------:R0:W5:Y:S02]  /*64d0*/  LDG.E.LTC128B R7, desc[UR14][R164.64+0x220] ;  /* 0x0002200ea4077981 */ /* 0x000164000c1e1920 */
.L_x_160:
[----:B------:R-:W-:Y:S05]  /*64e0*/  BSYNC B1 ;  /* 0x0000000000017941 */ /* 0x000fea0003800000 */
.L_x_159:
[----:B-----5:R-:W-:Y:S01]  /*64f0*/  FMUL R12, R7, R14 ;  /* 0x0000000e070c7220 */ /* 0x020fe20000400000 */
[----:B------:R-:W-:Y:S01]  /*6500*/  ISETP.GT.AND P2, PT, R11, 0x10, P0 ;  /* 0x000000100b00780c */ /* 0x000fe20000744270 */
[----:B------:R-:W-:Y:S02]  /*6510*/  BSSY B1, `(.L_x_161) ;  /* 0x0000005000017945 */ /* 0x000fe40003800000 */
[----:B------:R-:W-:-:S05]  /*6520*/  FFMA R31, R31, R15, R12 ;  /* 0x0000000f1f1f7223 */ /* 0x000fca000000000c */
[----:B------:R0:W-:Y:S05]  /*6530*/  @P4 STG.E desc[UR14][R166.64+0x220], R31 ;  /* 0x0002201fa6004986 */ /* 0x0001ea000c10190e */
[----:B------:R-:W-:Y:S05]  /*6540*/  @!P2 BRA `(.L_x_162) ;  /* 0x000000000004a947 */ /* 0x000fea0003800000 */
[----:B------:R0:W5:Y:S02]  /*6550*/  LDG.E.LTC128B R7, desc[UR14][R96.64+0x200] ;  /* 0x0002000e60077981 */ /* 0x000164000c1e1920 */
.L_x_162:
[----:B------:R-:W-:Y:S05]  /*6560*/  BSYNC B1 ;  /* 0x0000000000017941 */ /* 0x000fea0003800000 */
.L_x_161:
[----:B0----5:R-:W-:Y:S01]  /*6570*/  FMUL R5, R7, R14 ;  /* 0x0000000e07057220 */ /* 0x021fe20000400000 */
[----:B------:R-:W-:Y:S01]  /*6580*/  ISETP.GT.AND P4, PT, R11, 0x11, P0 ;  /* 0x000000110b00780c */ /* 0x000fe20000784270 */
[----:B------:R-:W-:Y:S02]  /*6590*/  BSSY B1, `(.L_x_163) ;  /* 0x0000005000017945 */ /* 0x000fe40003800000 */
[----:B------:R-:W-:-:S05]  /*65a0*/  FFMA R5, R32, R15, R5 ;  /* 0x0000000f20057223 */ /* 0x000fca0000000005 */
[----:B------:R0:W-:Y:S05]  /*65b0*/  @P2 STG.E desc[UR14][R92.64+0x200], R5 ;  /* 0x000200055c002986 */ /* 0x0001ea000c10190e */
[----:B------:R-:W-:Y:S05]  /*65c0*/  @!P4 BRA `(.L_x_164) ;  /* 0x000000000004c947 */ /* 0x000fea0003800000 */
[----:B------:R0:W5:Y:S02]  /*65d0*/  LDG.E.LTC128B R7, desc[UR14][R94.64+0x200] ;  /* 0x0002000e5e077981 */ /* 0x000164000c1e1920 */
.L_x_164:
[----:B------:R-:W-:Y:S05]  /*65e0*/  BSYNC B1 ;  /* 0x0000000000017941 */ /* 0x000fea0003800000 */
.L_x_163:
[----:B-----5:R-:W-:Y:S01]  /*65f0*/  FMUL R12, R7, R14 ;  /* 0x0000000e070c7220 */ /* 0x020fe20000400000 */
[----:B------:R-:W-:Y:S01]  /*6600*/  ISETP.GT.AND P2, PT, R11, 0x10, P1 ;  /* 0x000000100b00780c */ /* 0x000fe20000f44270 */
[----:B------:R-:W-:Y:S02]  /*6610*/  BSSY B1, `(.L_x_165) ;  /* 0x0000005000017945 */ /* 0x000fe40003800000 */
[----:B------:R-:W-:-:S05]  /*6620*/  FFMA R33, R33, R15, R12 ;  /* 0x0000000f21217223 */ /* 0x000fca000000000c */
[----:B------:R0:W-:Y:S05]  /*6630*/  @P4 STG.E desc[UR14][R168.64+0x200], R33 ;  /* 0x00020021a8004986 */ /* 0x0001ea000c10190e */
[----:B------:R-:W-:Y:S05]  /*6640*/  @!P2 BRA `(.L_x_166) ;  /* 0x000000000004a947 */ /* 0x000fea0003800000 */
[----:B------:R0:W5:Y:S02]  /*6650*/  LDG.E.LTC128B R7, desc[UR14][R96.64+0x220] ;  /* 0x0002200e60077981 */ /* 0x000164000c1e1920 */
.L_x_166:
[----:B------:R-:W-:Y:S05]  /*6660*/  BSYNC B1 ;  /* 0x0000000000017941 */ /* 0x000fea0003800000 */
.L_x_165:
[----:B0----5:R-:W-:Y:S01]  /*6670*/  FMUL R5, R7, R14 ;  /* 0x0000000e07057220 */ /* 0x021fe20000400000 */
[----:B------:R-:W-:Y:S01]  /*6680*/  ISETP.GT.AND P4, PT, R11, 0x11, P1 ;  /* 0x000000110b00780c */ /* 0x000fe20000f84270 */
[----:B------:R-:W-:Y:S02]  /*6690*/  BSSY B1, `(.L_x_167) ;  /* 0x0000005000017945 */ /* 0x000fe40003800000 */
[----:B------:R-:W-:-:S05]  /*66a0*/  FFMA R5, R34, R15, R5 ;  /* 0x0000000f22057223 */ /* 0x000fca0000000005 */
[----:B------:R0:W-:Y:S05]  /*66b0*/  @P2 STG.E desc[UR14][R92.64+0x220], R5 ;  /* 0x000220055c002986 */ /* 0x0001ea000c10190e */
[----:B------:R-:W-:Y:S05]  /*66c0*/  @!P4 BRA `(.L_x_168) ;  /* 0x000000000004c947 */ /* 0x000fea0003800000 */
[----:B------:R0:W5:Y:S02]  /*66d0*/  LDG.E.LTC128B R7, desc[UR14][R94.64+0x220] ;  /* 0x0002200e5e077981 */ /* 0x000164000c1e1920 */
.L_x_168:
[----:B------:R-:W-:Y:S05]  /*66e0*/  BSYNC B1 ;  /* 0x0000000000017941 */ /* 0x000fea0003800000 */
.L_x_167:
[----:B-----5:R-:W-:Y:S01]  /*66f0*/  FMUL R12, R7, R14 ;  /* 0x0000000e070c7220 */ /* 0x020fe20000400000 */
[----:B------:R-:W-:Y:S01]  /*6700*/  ISETP.GT.AND P2, PT, R11, 0x18, P0 ;  /* 0x000000180b00780c */ /* 0x000fe20000744270 */
[----:B------:R-:W-:Y:S02]  /*6710*/  BSSY B1, `(.L_x_169) ;  /* 0x0000005000017945 */ /* 0x000fe40003800000 */
[----:B------:R-:W-:-:S05]  /*6720*/  FFMA R35, R35, R15, R12 ;  /* 0x0000000f23237223 */ /* 0x000fca000000000c */
[----:B------:R0:W-:Y:S05]  /*6730*/  @P4 STG.E desc[UR14][R168.64+0x220], R35 ;  /* 0x00022023a8004986 */ /* 0x0001ea000c10190e */
[----:B------:R-:W-:Y:S05]  /*6740*/  @!P2 BRA `(.L_x_170) ;  /* 0x000000000004a947 */ /* 0x000fea0003800000 */
[----:B------:R0:W5:Y:S02]  /*6750*/  LDG.E.LTC128B R7, desc[UR14][R98.64+0x200] ;  /* 0x0002000e62077981 */ /* 0x000164000c1e1920 */
.L_x_170:
[----:B------:R-:W-:Y:S05]  /*6760*/  BSYNC B1 ;  /* 0x0000000000017941 */ /* 0x000fea0003800000 */
.L_x_169:
[----:B0----5:R-:W-:Y:S01]  /*6770*/  FMUL R5, R7, R14 ;  /* 0x0000000e07057220 */ /* 0x021fe20000400000 */
[----:B------:R-:W-:Y:S01]  /*6780*/  ISETP.GT.AND P4, PT, R11, 0x19, P0 ;  /* 0x000000190b00780c */ /* 0x000fe20000784270 */
[----:B------:R-:W-:Y:S02]  /*6790*/  BSSY B1, `(.L_x_171) ;  /* 0x0000005000017945 */ /* 0x000fe40003800000 */
[----:B------:R-:W-:-:S05]  /*67a0*/  FFMA R5, R36, R15, R5 ;  /* 0x0000000f24057223 */ /* 0x000fca0000000005 */
[----:B------:R0:W-:Y:S05]  /*67b0*/  @P2 STG.E desc[UR14][R172.64+0x200], R5 ;  /* 0x00020005ac002986 */ /* 0x0001ea000c10190e */
[----:B------:R-:W-:Y:S05]  /*67c0*/  @!P4 BRA `(.L_x_172) ;  /* 0x000000000004c947 */ /* 0x000fea0003800000 */
[----:B------:R0:W5:Y:S02]  /*67d0*/  LDG.E.LTC128B R7, desc[UR14][R100.64+0x200] ;  /* 0x0002000e64077981 */ /* 0x000164000c1e1920 */
.L_x_172:
[----:B------:R-:W-:Y:S05]  /*67e0*/  BSYNC B1 ;  /* 0x0000000000017941 */ /* 0x000fea0003800000 */
.L_x_171:
[----:B-----5:R-:W-:Y:S01]  /*67f0*/  FMUL R12, R7, R14 ;  /* 0x0000000e070c7220 */ /* 0x020fe20000400000 */
[----:B------:R-:W-:Y:S01]  /*6800*/  ISETP.GT.AND P2, PT, R11, 0x18, P1 ;  /* 0x000000180b00780c */ /* 0x000fe20000f44270 */
[----:B------:R-:W-:Y:S02]  /*6810*/  BSSY B1, `(.L_x_173) ;  /* 0x0000005000017945 */ /* 0x000fe40003800000 */
[----:B------:R-:W-:-:S05]  /*6820*/  FFMA R37, R37, R15, R12 ;  /* 0x0000000f25257223 */ /* 0x000fca000000000c */
[----:B------:R0:W-:Y:S05]  /*6830*/  @P4 STG.E desc[UR14][R170.64+0x200], R37 ;  /* 0x00020025aa004986 */ /* 0x0001ea000c10190e */
[----:B------:R-:W-:Y:S05]  /*6840*/  @!P2 BRA `(.L_x_174) ;  /* 0x000000000004a947 */ /* 0x000fea0003800000 */
[----:B------:R0:W5:Y:S02]  /*6850*/  LDG.E.LTC128B R7, desc[UR14][R98.64+0x220] ;  /* 0x0002200e62077981 */ /* 0x000164000c1e1920 */
.L_x_174:
[----:B------:R-:W-:Y:S05]  /*6860*/  BSYNC B1 ;  /* 0x0000000000017941 */ /* 0x000fea0003800000 */
.L_x_173:
[----:B0----5:R-:W-:Y:S01]  /*6870*/  FMUL R5, R7, R14 ;  /* 0x0000000e07057220 */ /* 0x021fe20000400000 */
[----:B------:R-:W-:Y:S01]  /*6880*/  ISETP.GT.AND P4, PT, R11, 0x19, P1 ;  /* 0x000000190b00780c */ /* 0x000fe20000f84270 */
[----:B------:R-:W-:Y:S02]  /*6890*/  BSSY B1, `(.L_x_175) ;  /* 0x0000005000017945 */ /* 0x000fe40003800000 */
[----:B------:R-:W-:-:S05]  /*68a0*/  FFMA R5, R38, R15, R5 ;  /* 0x0000000f26057223 */ /* 0x000fca0000000005 */
[----:B------:R0:W-:Y:S05]  /*68b0*/  @P2 STG.E desc[UR14][R172.64+0x220], R5 ;  /* 0x00022005ac002986 */ /* 0x0001ea000c10190e */
[----:B------:R-:W-:Y:S05]  /*68c0*/  @!P4 BRA `(.L_x_176) ;  /* 0x000000000004c947 */ /* 0x000fea0003800000 */
[----:B------:R0:W5:Y:S02]  /*68d0*/  LDG.E.LTC128B R7, desc[UR14][R100.64+0x220] ;  /* 0x0002200e64077981 */ /* 0x000164000c1e1920 */
.L_x_176:
[----:B------:R-:W-:Y:S05]  /*68e0*/  BSYNC B1 ;  /* 0x0000000000017941 */ /* 0x000fea0003800000 */
.L_x_175:
[----:B-----5:R-:W-:Y:S01]  /*68f0*/  FMUL R12, R7, R14 ;  /* 0x0000000e070c7220 */ /* 0x020fe20000400000 */
[----:B------:R-:W-:Y:S01]  /*6900*/  ISETP.GT.AND P2, PT, R11, 0x20, P0 ;  /* 0x000000200b00780c */ /* 0x000fe20000744270 */
[----:B------:R-:W-:Y:S02]  /*6910*/  BSSY B1, `(.L_x_177) ;  /* 0x0000005000017945 */ /* 0x000fe40003800000 */
[----:B------:R-:W-:-:S05]  /*6920*/  FFMA R39, R39, R15, R12 ;  /* 0x0000000f27277223 */ /* 0x000fca000000000c */
[----:B------:R0:W-:Y:S05]  /*6930*/  @P4 STG.E desc[UR14][R170.64+0x220], R39 ;  /* 0x00022027aa004986 */ /* 0x0001ea000c10190e */
[----:B------:R-:W-:Y:S05]  /*6940*/  @!P2 BRA `(.L_x_178) ;  /* 0x000000000004a947 */ /* 0x000fea0003800000 */
[----:B------:R0:W5:Y:S02]  /*6950*/  LDG.E.LTC128B R7, desc[UR14][R174.64+0x200] ;  /* 0x0002000eae077981 */ /* 0x000164000c1e1920 */
.L_x_178:
[----:B------:R-:W-:Y:S05]  /*6960*/  BSYNC B1 ;  /* 0x0000000000017941 */ /* 0x000fea0003800000 */
.L_x_177:
[----:B0----5:R-:W-:Y:S01]  /*6970*/  FMUL R5, R7, R14 ;  /* 0x0000000e07057220 */ /* 0x021fe20000400000 */
[----:B------:R-:W-:Y:S01]  /*6980*/  ISETP.GT.AND P4, PT, R11, 0x21, P0 ;  /* 0x000000210b00780c */ /* 0x000fe20000784270 */
[----:B------:R-:W-:Y:S02]  /*6990*/  BSSY B1, `(.L_x_179) ;  /* 0x0000005000017945 */ /* 0x000fe40003800000 */
[----:B------:R-:W-:-:S05]  /*69a0*/  FFMA R5, R40, R15, R5 ;  /* 0x0000000f28057223 */ /* 0x000fca0000000005 */
[----:B------:R0:W-:Y:S05]  /*69b0*/  @P2 STG.E desc[UR14][R102.64+0x200], R5 ;  /* 0x0002000566002986 */ /* 0x0001ea000c10190e */
[----:B------:R-:W-:Y:S05]  /*69c0*/  @!P4 BRA `(.L_x_180) ;  /* 0x000000000004c947 */ /* 0x000fea0003800000 */
[----:B------:R0:W5:Y:S02]  /*69d0*/  LDG.E.LTC128B R7, desc[UR14][R104.64+0x200] ;  /* 0x0002000e68077981 */ /* 0x000164000c1e1920 */
.L_x_180:
[----:B------:R-:W-:Y:S05]  /*69e0*/  BSYNC B1 ;  /* 0x0000000000017941 */ /* 0x000fea0003800000 */
.L_x_179:
[----:B-----5:R-:W-:Y:S01]  /*69f0*/  FMUL R12, R7, R14 ;  /* 0x0000000e070c7220 */ /* 0x020fe20000400000 */
[----:B------:R-:W-:Y:S01]  /*6a00*/  ISETP.GT.AND P2, PT, R11, 0x20, P1 ;  /* 0x000000200b00780c */ /* 0x000fe20000f44270 */
[----:B------:R-:W-:Y:S02]  /*6a10*/  BSSY B1, `(.L_x_181) ;  /* 0x0000005000017945 */ /* 0x000fe40003800000 */
[----:B------:R-:W-:-:S05]  /*6a20*/  FFMA R41, R41, R15, R12 ;  /* 0x0000000f29297223 */ /* 0x000fca000000000c */
[----:B------:R0:W-:Y:S05]  /*6a30*/  @P4 STG.E desc[UR14][R176.64+0x200], R41 ;  /* 0x00020029b0004986 */ /* 0x0001ea000c10190e */
[----:B------:R-:W-:Y:S05]  /*6a40*/  @!P2 BRA `(.L_x_182) ;  /* 0x000000000004a947 */ /* 0x000fea0003800000 */
[----:B------:R0:W5:Y:S02]  /*6a50*/  LDG.E.LTC128B R7, desc[UR14][R174.64+0x220] ;  /* 0x0002200eae077981 */ /* 0x000164000c1e1920 */
.L_x_182:
[----:B------:R-:W-:Y:S05]  /*6a60*/  BSYNC B1 ;  /* 0x0000000000017941 */ /* 0x000fea0003800000 */
.L_x_181:
[----:B0----5:R-:W-:Y:S01]  /*6a70*/  FMUL R5, R7, R14 ;  /* 0x0000000e07057220 */ /* 0x021fe20000400000 */
[----:B------:R-:W-:Y:S01]  /*6a80*/  ISETP.GT.AND P4, PT, R11, 0x21, P1 ;  /* 0x000000210b00780c */ /* 0x000fe20000f84270 */
[----:B------:R-:W-:Y:S02]  /*6a90*/  BSSY B1, `(.L_x_183) ;  /* 0x0000005000017945 */ /* 0x000fe40003800000 */
[----:B------:R-:W-:-:S05]  /*6aa0*/  FFMA R5, R42, R15, R5 ;  /* 0x0000000f2a057223 */ /* 0x000fca0000000005 */
[----:B------:R0:W-:Y:S05]  /*6ab0*/  @P2 STG.E desc[UR14][R102.64+0x220], R5 ;  /* 0x0002200566002986 */ /* 0x0001ea000c10190e */
[----:B------:R-:W-:Y:S05]  /*6ac0*/  @!P4 BRA `(.L_x_184) ;  /* 0x000000000004c947 */ /* 0x000fea0003800000 */
[----:B------:R0:W5:Y:S02]  /*6ad0*/  LDG.E.LTC128B R7, desc[UR14][R104.64+0x220] ;  /* 0x0002200e68077981 */ /* 0x000164000c1e1920 */
.L_x_184:
[----:B------:R-:W-:Y:S05]  /*6ae0*/  BSYNC B1 ;  /* 0x0000000000017941 */ /* 0x000fea0003800000 */
.L_x_183:
[----:B-----5:R-:W-:Y:S01]  /*6af0*/  FMUL R12, R7, R14 ;  /* 0x0000000e070c7220 */ /* 0x020fe20000400000 */
[----:B------:R-:W-:Y:S01]  /*6b00*/  ISETP.GT.AND P2, PT, R11, 0x28, P0 ;  /* 0x000000280b00780c */ /* 0x000fe20000744270 */
[----:B------:R-:W-:Y:S02]  /*6b10*/  BSSY B1, `(.L_x_185) ;  /* 0x0000005000017945 */ /* 0x000fe40003800000 */
[----:B------:R-:W-:-:S05]  /*6b20*/  FFMA R43, R43, R15, R12 ;  /* 0x0000000f2b2b7223 */ /* 0x000fca000000000c */
[----:B------:R0:W-:Y:S05]  /*6b30*/  @P4 STG.E desc[UR14][R176.64+0x220], R43 ;  /* 0x0002202bb0004986 */ /* 0x0001ea000c10190e */
[----:B------:R-:W-:Y:S05]  /*6b40*/  @!P2 BRA `(.L_x_186) ;  /* 0x000000000004a947 */ /* 0x000fea0003800000 */
[----:B------:R0:W5:Y:S02]  /*6b50*/  LDG.E.LTC128B R7, desc[UR14][R178.64+0x200] ;  /* 0x0002000eb2077981 */ /* 0x000164000c1e1920 */
.L_x_186:
[----:B------:R-:W-:Y:S05]  /*6b60*/  BSYNC B1 ;  /* 0x0000000000017941 */ /* 0x000fea0003800000 */
.L_x_185:
[----:B0----5:R-:W-:Y:S01]  /*6b70*/  FMUL R5, R7, R14 ;  /* 0x0000000e07057220 */ /* 0x021fe20000400000 */
[----:B------:R-:W-:Y:S01]  /*6b80*/  ISETP.GT.AND P4, PT, R11, 0x29, P0 ;  /* 0x000000290b00780c */ /* 0x000fe20000784270 */
[----:B------:R-:W-:Y:S02]  /*6b90*/  BSSY B1, `(.L_x_187) ;  /* 0x0000005000017945 */ /* 0x000fe40003800000 */
[----:B------:R-:W-:-:S05]  /*6ba0*/  FFMA R5, R44, R15, R5 ;  /* 0x0000000f2c057223 */ /* 0x000fca0000000005 */
[----:B------:R0:W-:Y:S05]  /*6bb0*/  @P2 STG.E desc[UR14][R106.64+0x200], R5 ;  /* 0x000200056a002986 */ /* 0x0001ea000c10190e */
[----:B------:R-:W-:Y:S05]  /*6bc0*/  @!P4 BRA `(.L_x_188) ;  /* 0x000000000004c947 */ /* 0x000fea0003800000 */
[----:B------:R0:W5:Y:S02]  /*6bd0*/  LDG.E.LTC128B R7, desc[UR14][R108.64+0x200] ;  /* 0x0002000e6c077981 */ /* 0x000164000c1e1920 */
.L_x_188:
[----:B------:R-:W-:Y:S05]  /*6be0*/  BSYNC B1 ;  /* 0x0000000000017941 */ /* 0x000fea0003800000 */
.L_x_187:
[----:B-----5:R-:W-:Y:S01]  /*6bf0*/  FMUL R12, R7, R14 ;  /* 0x0000000e070c7220 */ /* 0x020fe20000400000 */
[----:B------:R-:W-:Y:S01]  /*6c00*/  ISETP.GT.AND P2, PT, R11, 0x28, P1 ;  /* 0x000000280b00780c */ /* 0x000fe20000f44270 */
[----:B------:R-:W-:Y:S02]  /*6c10*/  BSSY B1, `(.L_x_189) ;  /* 0x0000005000017945 */ /* 0x000fe40003800000 */
[----:B------:R-:W-:-:S05]  /*6c20*/  FFMA R45, R45, R15, R12 ;  /* 0x0000000f2d2d7223 */ /* 0x000fca000000000c */
[----:B------:R0:W-:Y:S05]  /*6c30*/  @P4 STG.E desc[UR14][R180.64+0x200], R45 ;  /* 0x0002002db4004986 */ /* 0x0001ea000c10190e */
[----:B------:R-:W-:Y:S05]  /*6c40*/  @!P2 BRA `(.L_x_190) ;  /* 0x000000000004a947 */ /* 0x000fea0003800000 */
[----:B------:R0:W5:Y:S02]  /*6c50*/  LDG.E.LTC128B R7, desc[UR14][R178.64+0x220] ;  /* 0x0002200eb2077981 */ /* 0x000164000c1e1920 */
.L_x_190:
[----:B------:R-:W-:Y:S05]  /*6c60*/  BSYNC B1 ;  /* 0x0000000000017941 */ /* 0x000fea0003800000 */
.L_x_189:
[----:B0----5:R-:W-:Y:S01]  /*6c70*/  FMUL R5, R7, R14 ;  /* 0x0000000e07057220 */ /* 0x021fe20000400000 */
[----:B------:R-:W-:Y:S01]  /*6c80*/  ISETP.GT.AND P4, PT, R11, 0x29, P1 ;  /* 0x000000290b00780c */ /* 0x000fe20000f84270 */
[----:B------:R-:W-:Y:S02]  /*6c90*/  BSSY B1, `(.L_x_191) ;  /* 0x0000005000017945 */ /* 0x000fe40003800000 */
[----:B------:R-:W-:-:S05]  /*6ca0*/  FFMA R5, R46, R15, R5 ;  /* 0x0000000f2e057223 */ /* 0x000fca0000000005 */
[----:B------:R0:W-:Y:S05]  /*6cb0*/  @P2 STG.E desc[UR14][R106.64+0x220], R5 ;  /* 0x000220056a002986 */ /* 0x0001ea000c10190e */
[----:B------:R-:W-:Y:S05]  /*6cc0*/  @!P4 BRA `(.L_x_192) ;  /* 0x000000000004c947 */ /* 0x000fea0003800000 */
[----:B------:R0:W5:Y:S02]  /*6cd0*/  LDG.E.LTC128B R7, desc[UR14][R108.64+0x220] ;  /* 0x0002200e6c077981 */ /* 0x000164000c1e1920 */
.L_x_192:
[----:B------:R-:W-:Y:S05]  /*6ce0*/  BSYNC B1 ;  /* 0x0000000000017941 */ /* 0x000fea0003800000 */
.L_x_191:
[----:B-----5:R-:W-:Y:S01]  /*6cf0*/  FMUL R12, R7, R14 ;  /* 0x0000000e070c7220 */ /* 0x020fe20000400000 */
[----:B------:R-:W-:Y:S01]  /*6d00*/  ISETP.GT.AND P2, PT, R11, 0x30, P0 ;  /* 0x000000300b00780c */ /* 0x000fe20000744270 */
[----:B------:R-:W-:Y:S02]  /*6d10*/  BSSY B1, `(.L_x_193) ;  /* 0x0000005000017945 */ /* 0x000fe40003800000 */
[----:B------:R-:W-:-:S05]  /*6d20*/  FFMA R47, R47, R15, R12 ;  /* 0x0000000f2f2f7223 */ /* 0x000fca000000000c */
[----:B------:R0:W-:Y:S05]  /*6d30*/  @P4 STG.E desc[UR14][R180.64+0x220], R47 ;  /* 0x0002202fb4004986 */ /* 0x0001ea000c10190e */
[----:B------:R-:W-:Y:S05]  /*6d40*/  @!P2 BRA `(.L_x_194) ;  /* 0x000000000004a947 */ /* 0x000fea0003800000 */
[----:B------:R0:W5:Y:S02]  /*6d50*/  LDG.E.LTC128B R7, desc[UR14][R110.64+0x200] ;  /* 0x0002000e6e077981 */ /* 0x000164000c1e1920 */
.L_x_194:
[----:B------:R-:W-:Y:S05]  /*6d60*/  BSYNC B1 ;  /* 0x0000000000017941 */ /* 0x000fea0003800000 */
.L_x_193:
[----:B0----5:R-:W-:Y:S01]  /*6d70*/  FMUL R5, R7, R14 ;  /* 0x0000000e07057220 */ /* 0x021fe20000400000 */
[----:B------:R-:W-:Y:S01]  /*6d80*/  ISETP.GT.AND P4, PT, R11, 0x31, P0 ;  /* 0x000000310b00780c */ /* 0x000fe20000784270 */
[----:B------:R-:W-:Y:S02]  /*6d90*/  BSSY B1, `(.L_x_195) ;  /* 0x0000005000017945 */ /* 0x000fe40003800000 */
[----:B------:R-:W-:-:S05]  /*6da0*/  FFMA R5, R48, R15, R5 ;  /* 0x0000000f30057223 */ /* 0x000fca0000000005 */
[----:B------:R0:W-:Y:S05]  /*6db0*/  @P2 STG.E desc[UR14][R184.64+0x200], R5 ;  /* 0x00020005b8002986 */ /* 0x0001ea000c10190e */
[----:B------:R-:W-:Y:S05]  /*6dc0*/  @!P4 BRA `(.L_x_196) ;  /* 0x000000000004c947 */ /* 0x000fea0003800000 */
[----:B------:R0:W5:Y:S02]  /*6dd0*/  LDG.E.LTC128B R7, desc[UR14][R112.64+0x200] ;  /* 0x0002000e70077981 */ /* 0x000164000c1e1920 */
.L_x_196:
[----:B------:R-:W-:Y:S05]  /*6de0*/  BSYNC B1 ;  /* 0x0000000000017941 */ /* 0x000fea0003800000 */
.L_x_195:
[----:B-----5:R-:W-:Y:S01]  /*6df0*/  FMUL R12, R7, R14 ;  /* 0x0000000e070c7220 */ /* 0x020fe20000400000 */
[----:B------:R-:W-:Y:S01]  /*6e00*/  ISETP.GT.AND P2, PT, R11, 0x30, P1 ;  /* 0x000000300b00780c */ /* 0x000fe20000f44270 */
[----:B------:R-:W-:Y:S02]  /*6e10*/  BSSY B1, `(.L_x_197) ;  /* 0x0000005000017945 */ /* 0x000fe40003800000 */
[----:B------:R-:W-:-:S05]  /*6e20*/  FFMA R49, R49, R15, R12 ;  /* 0x0000000f31317223 */ /* 0x000fca000000000c */
[----:B------:R0:W-:Y:S05]  /*6e30*/  @P4 STG.E desc[UR14][R182.64+0x200], R49 ;  /* 0x00020031b6004986 */ /* 0x0001ea000c10190e */
[----:B------:R-:W-:Y:S05]  /*6e40*/  @!P2 BRA `(.L_x_198) ;  /* 0x000000000004a947 */ /* 0x000fea0003800000 */
[----:B------:R0:W5:Y:S02]  /*6e50*/  LDG.E.LTC128B R7, desc[UR14][R110.64+0x220] ;  /* 0x0002200e6e077981 */ /* 0x000164000c1e1920 */
.L_x_198:
[----:B------:R-:W-:Y:S05]  /*6e60*/  BSYNC B1 ;  /* 0x0000000000017941 */ /* 0x000fea0003800000 */
.L_x_197:
[----:B0----5:R-:W-:Y:S01]  /*6e70*/  FMUL R5, R7, R14 ;  /* 0x0000000e07057220 */ /* 0x021fe20000400000 */
[----:B------:R-:W-:Y:S01]  /*6e80*/  ISETP.GT.AND P4, PT, R11, 0x31, P1 ;  /* 0x000000310b00780c */ /* 0x000fe20000f84270 */
[----:B------:R-:W-:Y:S02]  /*6e90*/  BSSY B1, `(.L_x_199) ;  /* 0x0000005000017945 */ /* 0x000fe40003800000 */
[----:B------:R-:W-:-:S05]  /*6ea0*/  FFMA R5, R50, R15, R5 ;  /* 0x0000000f32057223 */ /* 0x000fca0000000005 */
[----:B------:R0:W-:Y:S05]  /*6eb0*/  @P2 STG.E desc[UR14][R184.64+0x220], R5 ;  /* 0x00022005b8002986 */ /* 0x0001ea000c10190e */
[----:B------:R-:W-:Y:S05]  /*6ec0*/  @!P4 BRA `(.L_x_200) ;  /* 0x000000000004c947 */ /* 0x000fea0003800000 */
[----:B------:R0:W5:Y:S02]  /*6ed0*/  LDG.E.LTC128B R7, desc[UR14][R112.64+0x220] ;  /* 0x0002200e70077981 */ /* 0x000164000c1e1920 */
.L_x_200:
[----:B------:R-:W-:Y:S05]  /*6ee0*/  BSYNC B1 ;  /* 0x0000000000017941 */ /* 0x000fea0003800000 */
.L_x_199:
[----:B-----5:R-:W-:Y:S01]  /*6ef0*/  FMUL R12, R7, R14 ;  /* 0x0000000e070c7220 */ /* 0x020fe20000400000 */
[----:B------:R-:W-:Y:S01]  /*6f00*/  ISETP.GT.AND P2, PT, R11, 0x38, P0 ;  /* 0x000000380b00780c */ /* 0x000fe20000744270 */
[----:B------:R-:W-:Y:S02]  /*6f10*/  BSSY B1, `(.L_x_201) ;  /* 0x0000005000017945 */ /* 0x000fe40003800000 */
[----:B------:R-:W-:-:S05]  /*6f20*/  FFMA R51, R51, R15, R12 ;  /* 0x0000000f33337223 */ /* 0x000fca000000000c */
[----:B------:R0:W-:Y:S05]  /*6f30*/  @P4 STG.E desc[UR14][R182.64+0x220], R51 ;  /* 0x00022033b6004986 */ /* 0x0001ea000c10190e */
[----:B------:R-:W-:Y:S05]  /*6f40*/  @!P2 BRA `(.L_x_202) ;  /* 0x000000000004a947 */ /* 0x000fea0003800000 */
[----:B------:R0:W5:Y:S02]  /*6f50*/  LDG.E.LTC128B R7, desc[UR14][R186.64+0x200] ;  /* 0x0002000eba077981 */ /* 0x000164000c1e1920 */
.L_x_202:
[----:B------:R-:W-:Y:S05]  /*6f60*/  BSYNC B1 ;  /* 0x0000000000017941 */ /* 0x000fea0003800000 */
.L_x_201:
[----:B0----5:R-:W-:Y:S01]  /*6f70*/  FMUL R5, R7, R14 ;  /* 0x0000000e07057220 */ /* 0x021fe20000400000 */
[----:B------:R-:W-:Y:S01]  /*6f80*/  ISETP.GT.AND P4, PT, R11, 0x39, P0 ;  /* 0x000000390b00780c */ /* 0x000fe20000784270 */
[----:B------:R-:W-:Y:S02]  /*6f90*/  BSSY B1, `(.L_x_203) ;  /* 0x0000005000017945 */ /* 0x000fe40003800000 */
[----:B------:R-:W-:-:S05]  /*6fa0*/  FFMA R5, R52, R15, R5 ;  /* 0x0000000f34057223 */ /* 0x000fca0000000005 */
[----:B------:R0:W-:Y:S05]  /*6fb0*/  @P2 STG.E desc[UR14][R114.64+0x200], R5 ;  /* 0x0002000572002986 */ /* 0x0001ea000c10190e */
[----:B------:R-:W-:Y:S05]  /*6fc0*/  @!P4 BRA `(.L_x_204) ;  /* 0x000000000004c947 */ /* 0x000fea0003800000 */
[----:B------:R0:W5:Y:S02]  /*6fd0*/  LDG.E.LTC128B R7, desc[UR14][R116.64+0x200] ;  /* 0x0002000e74077981 */ /* 0x000164000c1e1920 */
.L_x_204:
[----:B------:R-:W-:Y:S05]  /*6fe0*/  BSYNC B1 ;  /* 0x0000000000017941 */ /* 0x000fea0003800000 */
.L_x_203:
[----:B-----5:R-:W-:Y:S01]  /*6ff0*/  FMUL R12, R7, R14 ;  /* 0x0000000e070c7220 */ /* 0x020fe20000400000 */
[----:B------:R-:W-:Y:S01]  /*7000*/  ISETP.GT.AND P2, PT, R11, 0x38, P1 ;  /* 0x000000380b00780c */ /* 0x000fe20000f44270 */
[----:B------:R-:W-:Y:S02]  /*7010*/  BSSY B1, `(.L_x_205) ;  /* 0x0000005000017945 */ /* 0x000fe40003800000 */
[----:B------:R-:W-:-:S05]  /*7020*/  FFMA R53, R53, R15, R12 ;  /* 0x0000000f35357223 */ /* 0x000fca000000000c */
[----:B------:R0:W-:Y:S05]  /*7030*/  @P4 STG.E desc[UR14][R188.64+0x200], R53 ;  /* 0x00020035bc004986 */ /* 0x0001ea000c10190e */
[----:B------:R-:W-:Y:S05]  /*7040*/  @!P2 BRA `(.L_x_206) ;  /* 0x000000000004a947 */ /* 0x000fea0003800000 */
[----:B------:R0:W5:Y:S02]  /*7050*/  LDG.E.LTC128B R7, desc[UR14][R186.64+0x220] ;  /* 0x0002200eba077981 */ /* 0x000164000c1e1920 */
.L_x_206:
[----:B------:R-:W-:Y:S05]  /*7060*/  BSYNC B1 ;  /* 0x0000000000017941 */ /* 0x000fea0003800000 */
.L_x_205:
[----:B0----5:R-:W-:Y:S01]  /*7070*/  FMUL R5, R7, R14 ;  /* 0x0000000e07057220 */ /* 0x021fe20000400000 */
[----:B------:R-:W-:Y:S01]  /*7080*/  ISETP.GT.AND P4, PT, R11, 0x39, P1 ;  /* 0x000000390b00780c */ /* 0x000fe20000f84270 */
[----:B------:R-:W-:Y:S02]  /*7090*/  BSSY B1, `(.L_x_207) ;  /* 0x0000005000017945 */ /* 0x000fe40003800000 */
[----:B------:R-:W-:-:S05]  /*70a0*/  FFMA R5, R54, R15, R5 ;  /* 0x0000000f36057223 */ /* 0x000fca0000000005 */
[----:B------:R0:W-:Y:S05]  /*70b0*/  @P2 STG.E desc[UR14][R114.64+0x220], R5 ;  /* 0x0002200572002986 */ /* 0x0001ea000c10190e */
[----:B------:R-:W-:Y:S05]  /*70c0*/  @!P4 BRA `(.L_x_208) ;  /* 0x000000000004c947 */ /* 0x000fea0003800000 */
[----:B------:R0:W5:Y:S02]  /*70d0*/  LDG.E.LTC128B R7, desc[UR14][R116.64+0x220] ;  /* 0x0002200e74077981 */ /* 0x000164000c1e1920 */
.L_x_208:
[----:B------:R-:W-:Y:S05]  /*70e0*/  BSYNC B1 ;  /* 0x0000000000017941 */ /* 0x000fea0003800000 */
.L_x_207:
[----:B-----5:R-:W-:Y:S01]  /*70f0*/  FMUL R12, R7, R14 ;  /* 0x0000000e070c7220 */ /* 0x020fe20000400000 */
[----:B------:R-:W-:Y:S01]  /*7100*/  ISETP.GT.AND P2, PT, R11, 0x40, P0 ;  /* 0x000000400b00780c */ /* 0x000fe20000744270 */
[----:B------:R-:W-:Y:S02]  /*7110*/  BSSY B1, `(.L_x_209) ;  /* 0x0000005000017945 */ /* 0x000fe40003800000 */
[----:B------:R-:W-:-:S05]  /*7120*/  FFMA R55, R55, R15, R12 ;  /* 0x0000000f37377223 */ /* 0x000fca000000000c */
[----:B------:R0:W-:Y:S05]  /*7130*/  @P4 STG.E desc[UR14][R188.64+0x220], R55 ;  /* 0x00022037bc004986 */ /* 0x0001ea000c10190e */
[----:B------:R-:W-:Y:S05]  /*7140*/  @!P2 BRA `(.L_x_210) ;  /* 0x000000000004a947 */ /* 0x000fea0003800000 */
[----:B------:R0:W5:Y:S02]  /*7150*/  LDG.E.LTC128B R7, desc[UR14][R190.64+0x200] ;  /* 0x0002000ebe077981 */ /* 0x000164000c1e1920 */
.L_x_210:
[----:B------:R-:W-:Y:S05]  /*7160*/  BSYNC B1 ;  /* 0x0000000000017941 */ /* 0x000fea0003800000 */
.L_x_209:
[----:B0----5:R-:W-:Y:S01]  /*7170*/  FMUL R5, R7, R14 ;  /* 0x0000000e07057220 */ /* 0x021fe20000400000 */
[----:B------:R-:W-:Y:S01]  /*7180*/  ISETP.GT.AND P4, PT, R11, 0x41, P0 ;  /* 0x000000410b00780c */ /* 0x000fe20000784270 */
[----:B------:R-:W-:Y:S02]  /*7190*/  BSSY B1, `(.L_x_211) ;  /* 0x0000005000017945 */ /* 0x000fe40003800000 */
[----:B------:R-:W-:-:S05]  /*71a0*/  FFMA R5, R56, R15, R5 ;  /* 0x0000000f38057223 */ /* 0x000fca0000000005 */
[----:B------:R0:W-:Y:S05]  /*71b0*/  @P2 STG.E desc[UR14][R118.64+0x200], R5 ;  /* 0x0002000576002986 */ /* 0x0001ea000c10190e */
[----:B------:R-:W-:Y:S05]  /*71c0*/  @!P4 BRA `(.L_x_212) ;  /* 0x000000000004c947 */ /* 0x000fea0003800000 */
[----:B------:R0:W5:Y:S02]  /*71d0*/  LDG.E.LTC128B R7, desc[UR14][R120.64+0x200] ;  /* 0x0002000e78077981 */ /* 0x000164000c1e1920 */
.L_x_212:
[----:B------:R-:W-:Y:S05]  /*71e0*/  BSYNC B1 ;  /* 0x0000000000017941 */ /* 0x000fea0003800000 */
.L_x_211:
[----:B-----5:R-:W-:Y:S01]  /*71f0*/  FMUL R12, R7, R14 ;  /* 0x0000000e070c7220 */ /* 0x020fe20000400000 */
[----:B------:R-:W-:Y:S01]  /*7200*/  ISETP.GT.AND P2, PT, R11, 0x40, P1 ;  /* 0x000000400b00780c */ /* 0x000fe20000f44270 */
[----:B------:R-:W-:Y:S02]  /*7210*/  BSSY B1, `(.L_x_213) ;  /* 0x0000005000017945 */ /* 0x000fe40003800000 */
[----:B------:R-:W-:-:S05]  /*7220*/  FFMA R57, R57, R15, R12 ;  /* 0x0000000f39397223 */ /* 0x000fca000000000c */
[----:B------:R0:W-:Y:S05]  /*7230*/  @P4 STG.E desc[UR14][R192.64+0x200], R57 ;  /* 0x00020039c0004986 */ /* 0x0001ea000c10190e */
[----:B------:R-:W-:Y:S05]  /*7240*/  @!P2 BRA `(.L_x_214) ;  /* 0x000000000004a947 */ /* 0x000fea0003800000 */
[----:B------:R0:W5:Y:S02]  /*7250*/  LDG.E.LTC128B R7, desc[UR14][R190.64+0x220] ;  /* 0x0002200ebe077981 */ /* 0x000164000c1e1920 */
.L_x_214:
[----:B------:R-:W-:Y:S05]  /*7260*/  BSYNC B1 ;  /* 0x0000000000017941 */ /* 0x000fea0003800000 */
.L_x_213:
[----:B0----5:R-:W-:Y:S01]  /*7270*/  FMUL R5, R7, R14 ;  /* 0x0000000e07057220 */ /* 0x021fe20000400000 */
[----:B------:R-:W-:Y:S01]  /*7280*/  ISETP.GT.AND P4, PT, R11, 0x41, P1 ;  /* 0x000000410b00780c */ /* 0x000fe20000f84270 */
[----:B------:R-:W-:Y:S02]  /*7290*/  BSSY B1, `(.L_x_215) ;  /* 0x0000005000017945 */ /* 0x000fe40003800000 */
[----:B------:R-:W-:-:S05]  /*72a0*/  FFMA R5, R58, R15, R5 ;  /* 0x0000000f3a057223 */ /* 0x000fca0000000005 */
[----:B------:R0:W-:Y:S05]  /*72b0*/  @P2 STG.E desc[UR14][R118.64+0x220], R5 ;  /* 0x0002200576002986 */ /* 0x0001ea000c10190e */
[----:B------:R-:W-:Y:S05]  /*72c0*/  @!P4 BRA `(.L_x_216) ;  /* 0x000000000004c947 */ /* 0x000fea0003800000 */
[----:B------:R0:W5:Y:S02]  /*72d0*/  LDG.E.LTC128B R7, desc[UR14][R120.64+0x220] ;  /* 0x0002200e78077981 */ /* 0x000164000c1e1920 */
.L_x_216:
[----:B------:R-:W-:Y:S05]  /*72e0*/  BSYNC B1 ;  /* 0x0000000000017941 */ /* 0x000fea0003800000 */
.L_x_215:
[----:B-----5:R-:W-:Y:S01]  /*72f0*/  FMUL R12, R7, R14 ;  /* 0x0000000e070c7220 */ /* 0x020fe20000400000 */
[----:B------:R-:W-:Y:S01]  /*7300*/  ISETP.GT.AND P2, PT, R11, 0x48, P0 ;  /* 0x000000480b00780c */ /* 0x000fe20000744270 */
[----:B------:R-:W-:Y:S02]  /*7310*/  BSSY B1, `(.L_x_217) ;  /* 0x0000005000017945 */ /* 0x000fe40003800000 */
[----:B------:R-:W-:-:S05]  /*7320*/  FFMA R59, R59, R15, R12 ;  /* 0x0000000f3b3b7223 */ /* 0x000fca000000000c */
[----:B------:R0:W-:Y:S05]  /*7330*/  @P4 STG.E desc[UR14][R192.64+0x220], R59 ;  /* 0x0002203bc0004986 */ /* 0x0001ea000c10190e */
[----:B------:R-:W-:Y:S05]  /*7340*/  @!P2 BRA `(.L_x_218) ;  /* 0x000000000004a947 */ /* 0x000fea0003800000 */
[----:B------:R0:W5:Y:S02]  /*7350*/  LDG.E.LTC128B R7, desc[UR14][R122.64+0x200] ;  /* 0x0002000e7a077981 */ /* 0x000164000c1e1920 */
.L_x_218:
[----:B------:R-:W-:Y:S05]  /*7360*/  BSYNC B1 ;  /* 0x0000000000017941 */ /* 0x000fea0003800000 */
.L_x_217:
[----:B0----5:R-:W-:Y:S01]  /*7370*/  FMUL R5, R7, R14 ;  /* 0x0000000e07057220 */ /* 0x021fe20000400000 */
[----:B------:R-:W-:Y:S01]  /*7380*/  ISETP.GT.AND P4, PT, R11, 0x49, P0 ;  /* 0x000000490b00780c */ /* 0x000fe20000784270 */
[----:B------:R-:W-:Y:S02]  /*7390*/  BSSY B1, `(.L_x_219) ;  /* 0x0000005000017945 */ /* 0x000fe40003800000 */
[----:B------:R-:W-:-:S05]  /*73a0*/  FFMA R5, R60, R15, R5 ;  /* 0x0000000f3c057223 */ /* 0x000fca0000000005 */
[----:B------:R0:W-:Y:S05]  /*73b0*/  @P2 STG.E desc[UR14][R196.64+0x200], R5 ;  /* 0x00020005c4002986 */ /* 0x0001ea000c10190e */
[----:B------:R-:W-:Y:S05]  /*73c0*/  @!P4 BRA `(.L_x_220) ;  /* 0x000000000004c947 */ /* 0x000fea0003800000 */
[----:B------:R0:W5:Y:S02]  /*73d0*/  LDG.E.LTC128B R7, desc[UR14][R124.64+0x200] ;  /* 0x0002000e7c077981 */ /* 0x000164000c1e1920 */
.L_x_220:
[----:B------:R-:W-:Y:S05]  /*73e0*/  BSYNC B1 ;  /* 0x0000000000017941 */ /* 0x000fea0003800000 */
.L_x_219:
[----:B-----5:R-:W-:Y:S01]  /*73f0*/  FMUL R12, R7, R14 ;  /* 0x0000000e070c7220 */ /* 0x020fe20000400000 */
[----:B------:R-:W-:Y:S01]  /*7400*/  ISETP.GT.AND P2, PT, R11, 0x48, P1 ;  /* 0x000000480b00780c */ /* 0x000fe20000f44270 */
[----:B------:R-:W-:Y:S02]  /*7410*/  BSSY B1, `(.L_x_221) ;  /* 0x0000005000017945 */ /* 0x000fe40003800000 */
[----:B------:R-:W-:-:S05]  /*7420*/  FFMA R61, R61, R15, R12 ;  /* 0x0000000f3d3d7223 */ /* 0x000fca000000000c */
[----:B------:R0:W-:Y:S05]  /*7430*/  @P4 STG.E desc[UR14][R194.64+0x200], R61 ;  /* 0x0002003dc2004986 */ /* 0x0001ea000c10190e */
[----:B------:R-:W-:Y:S05]  /*7440*/  @!P2 BRA `(.L_x_222) ;  /* 0x000000000004a947 */ /* 0x000fea0003800000 */
[----:B------:R0:W5:Y:S02]  /*7450*/  LDG.E.LTC128B R7, desc[UR14][R122.64+0x220] ;  /* 0x0002200e7a077981 */ /* 0x000164000c1e1920 */
.L_x_222:
[----:B------:R-:W-:Y:S05]  /*7460*/  BSYNC B1 ;  /* 0x0000000000017941 */ /* 0x000fea0003800000 */
.L_x_221:
[----:B0----5:R-:W-:Y:S01]  /*7470*/  FMUL R5, R7, R14 ;  /* 0x0000000e07057220 */ /* 0x021fe20000400000 */
[----:B------:R-:W-:Y:S01]  /*7480*/  ISETP.GT.AND P4, PT, R11, 0x49, P1 ;  /* 0x000000490b00780c */ /* 0x000fe20000f84270 */
[----:B------:R-:W-:Y:S02]  /*7490*/  BSSY B1, `(.L_x_223) ;  /* 0x0000005000017945 */ /* 0x000fe40003800000 */
[----:B------:R-:W-:-:S05]  /*74a0*/  FFMA R5, R62, R15, R5 ;  /* 0x0000000f3e057223 */ /* 0x000fca0000000005 */
[----:B------:R0:W-:Y:S05]  /*74b0*/  @P2 STG.E desc[UR14][R196.64+0x220], R5 ;  /* 0x00022005c4002986 */ /* 0x0001ea000c10190e */
[----:B------:R-:W-:Y:S05]  /*74c0*/  @!P4 BRA `(.L_x_224) ;  /* 0x000000000004c947 */ /* 0x000fea0003800000 */
[----:B------:R0:W5:Y:S02]  /*74d0*/  LDG.E.LTC128B R7, desc[UR14][R124.64+0x220] ;  /* 0x0002200e7c077981 */ /* 0x000164000c1e1920 */
.L_x_224:
[----:B------:R-:W-:Y:S05]  /*74e0*/  BSYNC B1 ;  /* 0x0000000000017941 */ /* 0x000fea0003800000 */
.L_x_223:
[----:B-----5:R-:W-:Y:S01]  /*74f0*/  FMUL R12, R7, R14 ;  /* 0x0000000e070c7220 */ /* 0x020fe20000400000 */
[----:B------:R-:W-:Y:S01]  /*7500*/  ISETP.GT.AND P2, PT, R11, 0x50, P0 ;  /* 0x000000500b00780c */ /* 0x000fe20000744270 */
[----:B------:R-:W-:Y:S02]  /*7510*/  BSSY B1, `(.L_x_225) ;  /* 0x0000005000017945 */ /* 0x000fe40003800000 */
[----:B------:R-:W-:-:S05]  /*7520*/  FFMA R63, R63, R15, R12 ;  /* 0x0000000f3f3f7223 */ /* 0x000fca000000000c */
[----:B------:R0:W-:Y:S05]  /*7530*/  @P4 STG.E desc[UR14][R194.64+0x220], R63 ;  /* 0x0002203fc2004986 */ /* 0x0001ea000c10190e */
[----:B------:R-:W-:Y:S05]  /*7540*/  @!P2 BRA `(.L_x_226) ;  /* 0x000000000004a947 */ /* 0x000fea0003800000 */
[----:B------:R0:W5:Y:S02]  /*7550*/  LDG.E.LTC128B R7, desc[UR14][R126.64+0x200] ;  /* 0x0002000e7e077981 */ /* 0x000164000c1e1920 */
.L_x_226:
[----:B------:R-:W-:Y:S05]  /*7560*/  BSYNC B1 ;  /* 0x0000000000017941 */ /* 0x000fea0003800000 */
.L_x_225:
[----:B0----5:R-:W-:Y:S01]  /*7570*/  FMUL R5, R7, R14 ;  /* 0x0000000e07057220 */ /* 0x021fe20000400000 */
[----:B------:R-:W-:Y:S01]  /*7580*/  ISETP.GT.AND P4, PT, R11, 0x51, P0 ;  /* 0x000000510b00780c */ /* 0x000fe20000784270 */
[----:B------:R-:W-:Y:S02]  /*7590*/  BSSY B1, `(.L_x_227) ;  /* 0x0000005000017945 */ /* 0x000fe40003800000 */
[----:B------:R-:W-:-:S05]  /*75a0*/  FFMA R5, R64, R15, R5 ;  /* 0x0000000f40057223 */ /* 0x000fca0000000005 */
[----:B------:R0:W-:Y:S05]  /*75b0*/  @P2 STG.E desc[UR14][R200.64+0x200], R5 ;  /* 0x00020005c8002986 */ /* 0x0001ea000c10190e */
[----:B------:R-:W-:Y:S05]  /*75c0*/  @!P4 BRA `(.L_x_228) ;  /* 0x000000000004c947 */ /* 0x000fea0003800000 */
[----:B------:R0:W5:Y:S02]  /*75d0*/  LDG.E.LTC128B R7, desc[UR14][R128.64+0x200] ;  /* 0x0002000e80077981 */ /* 0x000164000c1e1920 */
.L_x_228:
[----:B------:R-:W-:Y:S05]  /*75e0*/  BSYNC B1 ;  /* 0x0000000000017941 */ /* 0x000fea0003800000 */
.L_x_227:
[----:B-----5:R-:W-:Y:S01]  /*75f0*/  FMUL R12, R7, R14 ;  /* 0x0000000e070c7220 */ /* 0x020fe20000400000 */
[----:B------:R-:W-:Y:S01]  /*7600*/  ISETP.GT.AND P2, PT, R11, 0x50, P1 ;  /* 0x000000500b00780c */ /* 0x000fe20000f44270 */
[----:B------:R-:W-:Y:S02]  /*7610*/  BSSY B1, `(.L_x_229) ;  /* 0x0000005000017945 */ /* 0x000fe40003800000 */
[----:B------:R-:W-:-:S05]  /*7620*/  FFMA R65, R65, R15, R12 ;  /* 0x0000000f41417223 */ /* 0x000fca000000000c */
[----:B------:R0:W-:Y:S05]  /*7630*/  @P4 STG.E desc[UR14][R198.64+0x200], R65 ;  /* 0x00020041c6004986 */ /* 0x0001ea000c10190e */
[----:B------:R-:W-:Y:S05]  /*7640*/  @!P2 BRA `(.L_x_230) ;  /* 0x000000000004a947 */ /* 0x000fea0003800000 */
[----:B------:R0:W5:Y:S02]  /*7650*/  LDG.E.LTC128B R7, desc[UR14][R126.64+0x220] ;  /* 0x0002200e7e077981 */ /* 0x000164000c1e1920 */
.L_x_230:
[----:B------:R-:W-:Y:S05]  /*7660*/  BSYNC B1 ;  /* 0x0000000000017941 */ /* 0x000fea0003800000 */
.L_x_229:
[----:B0----5:R-:W-:Y:S01]  /*7670*/  FMUL R5, R7, R14 ;  /* 0x0000000e07057220 */ /* 0x021fe20000400000 */
[----:B------:R-:W-:Y:S01]  /*7680*/  ISETP.GT.AND P4, PT, R11, 0x51, P1 ;  /* 0x000000510b00780c */ /* 0x000fe20000f84270 */
[----:B------:R-:W-:Y:S02]  /*7690*/  BSSY B1, `(.L_x_231) ;  /* 0x0000005000017945 */ /* 0x000fe40003800000 */
[----:B------:R-:W-:-:S05]  /*76a0*/  FFMA R5, R66, R15, R5 ;  /* 0x0000000f42057223 */ /* 0x000fca0000000005 */
[----:B------:R0:W-:Y:S05]  /*76b0*/  @P2 STG.E desc[UR14][R200.64+0x220], R5 ;  /* 0x00022005c8002986 */ /* 0x0001ea000c10190e */
[----:B------:R-:W-:Y:S05]  /*76c0*/  @!P4 BRA `(.L_x_232) ;  /* 0x000000000004c947 */ /* 0x000fea0003800000 */
[----:B------:R0:W5:Y:S02]  /*76d0*/  LDG.E.LTC128B R7, desc[UR14][R128.64+0x220] ;  /* 0x0002200e80077981 */ /* 0x000164000c1e1920 */
.L_x_232:
[----:B------:R-:W-:Y:S05]  /*76e0*/  BSYNC B1 ;  /* 0x0000000000017941 */ /* 0x000fea0003800000 */
.L_x_231:
[----:B-----5:R-:W-:Y:S01]  /*76f0*/  FMUL R12, R7, R14 ;  /* 0x0000000e070c7220 */ /* 0x020fe20000400000 */
[----:B------:R-:W-:Y:S01]  /*7700*/  ISETP.GT.AND P2, PT, R11, 0x58, P0 ;  /* 0x000000580b00780c */ /* 0x000fe20000744270 */
[----:B------:R-:W-:Y:S02]  /*7710*/  BSSY B1, `(.L_x_233) ;  /* 0x0000005000017945 */ /* 0x000fe40003800000 */
[----:B------:R-:W-:-:S05]  /*7720*/  FFMA R67, R67, R15, R12 ;  /* 0x0000000f43437223 */ /* 0x000fca000000000c */
[----:B------:R0:W-:Y:S05]  /*7730*/  @P4 STG.E desc[UR14][R198.64+0x220], R67 ;  /* 0x00022043c6004986 */ /* 0x0001ea000c10190e */
[----:B------:R-:W-:Y:S05]  /*7740*/  @!P2 BRA `(.L_x_234) ;  /* 0x000000000004a947 */ /* 0x000fea0003800000 */
[----:B------:R0:W5:Y:S02]  /*7750*/  LDG.E.LTC128B R7, desc[UR14][R202.64+0x200] ;  /* 0x0002000eca077981 */ /* 0x000164000c1e1920 */
.L_x_234:
[----:B------:R-:W-:Y:S05]  /*7760*/  BSYNC B1 ;  /* 0x0000000000017941 */ /* 0x000fea0003800000 */
.L_x_233:
[----:B0----5:R-:W-:Y:S01]  /*7770*/  FMUL R5, R7, R14 ;  /* 0x0000000e07057220 */ /* 0x021fe20000400000 */
[----:B------:R-:W-:Y:S01]  /*7780*/  ISETP.GT.AND P4, PT, R11, 0x59, P0 ;  /* 0x000000590b00780c */ /* 0x000fe20000784270 */
[----:B------:R-:W-:Y:S02]  /*7790*/  BSSY B1, `(.L_x_235) ;  /* 0x0000005000017945 */ /* 0x000fe40003800000 */
[----:B------:R-:W-:-:S05]  /*77a0*/  FFMA R5, R68, R15, R5 ;  /* 0x0000000f44057223 */ /* 0x000fca0000000005 */
[----:B------:R0:W-:Y:S05]  /*77b0*/  @P2 STG.E desc[UR14][R204.64+0x200], R5 ;  /* 0x00020005cc002986 */ /* 0x0001ea000c10190e */
[----:B------:R-:W-:Y:S05]  /*77c0*/  @!P4 BRA `(.L_x_236) ;  /* 0x000000000004c947 */ /* 0x000fea0003800000 */
[----:B------:R0:W5:Y:S02]  /*77d0*/  LDG.E.LTC128B R7, desc[UR14][R132.64+0x200] ;  /* 0x0002000e84077981 */ /* 0x000164000c1e1920 */
.L_x_236:
[----:B------:R-:W-:Y:S05]  /*77e0*/  BSYNC B1 ;  /* 0x0000000000017941 */ /* 0x000fea0003800000 */
.L_x_235:
[----:B-----5:R-:W-:Y:S01]  /*77f0*/  FMUL R12, R7, R14 ;  /* 0x0000000e070c7220 */ /* 0x020fe20000400000 */
[----:B------:R-:W-:Y:S01]  /*7800*/  ISETP.GT.AND P2, PT, R11, 0x58, P1 ;  /* 0x000000580b00780c */ /* 0x000fe20000f44270 */
[----:B------:R-:W-:Y:S02]  /*7810*/  BSSY B1, `(.L_x_237) ;  /* 0x0000005000017945 */ /* 0x000fe40003800000 */
[----:B------:R-:W-:-:S05]  /*7820*/  FFMA R69, R69, R15, R12 ;  /* 0x0000000f45457223 */ /* 0x000fca000000000c */
[----:B------:R0:W-:Y:S05]  /*7830*/  @P4 STG.E desc[UR14][R130.64+0x200], R69 ;  /* 0x0002004582004986 */ /* 0x0001ea000c10190e */
[----:B------:R-:W-:Y:S05]  /*7840*/  @!P2 BRA `(.L_x_238) ;  /* 0x000000000004a947 */ /* 0x000fea0003800000 */
[----:B------:R0:W5:Y:S02]  /*7850*/  LDG.E.LTC128B R7, desc[UR14][R202.64+0x220] ;  /* 0x0002200eca077981 */ /* 0x000164000c1e1920 */
.L_x_238:
[----:B------:R-:W-:Y:S05]  /*7860*/  BSYNC B1 ;  /* 0x0000000000017941 */ /* 0x000fea0003800000 */
.L_x_237:
[----:B0----5:R-:W-:Y:S01]  /*7870*/  FMUL R5, R7, R14 ;  /* 0x0000000e07057220 */ /* 0x021fe20000400000 */
[----:B------:R-:W-:Y:S01]  /*7880*/  ISETP.GT.AND P4, PT, R11, 0x59, P1 ;  /* 0x000000590b00780c */ /* 0x000fe20000f84270 */
[----:B------:R-:W-:Y:S02]  /*7890*/  BSSY B1, `(.L_x_239) ;  /* 0x0000005000017945 */ /* 0x000fe40003800000 */
[----:B------:R-:W-:-:S05]  /*78a0*/  FFMA R5, R70, R15, R5 ;  /* 0x0000000f46057223 */ /* 0x000fca0000000005 */
[----:B------:R0:W-:Y:S05]  /*78b0*/  @P2 STG.E desc[UR14][R204.64+0x220], R5 ;  /* 0x00022005cc002986 */ /* 0x0001ea000c10190e */
[----:B------:R-:W-:Y:S05]  /*78c0*/  @!P4 BRA `(.L_x_240) ;  /* 0x000000000004c947 */ /* 0x000fea0003800000 */
[----:B------:R0:W5:Y:S02]  /*78d0*/  LDG.E.LTC128B R7, desc[UR14][R132.64+0x220] ;  /* 0x0002200e84077981 */ /* 0x000164000c1e1920 */
.L_x_240:
[----:B------:R-:W-:Y:S05]  /*78e0*/  BSYNC B1 ;  /* 0x0000000000017941 */ /* 0x000fea0003800000 */
.L_x_239:
[----:B-----5:R-:W-:Y:S01]  /*78f0*/  FMUL R12, R7, R14 ;  /* 0x0000000e070c7220 */ /* 0x020fe20000400000 */
[----:B------:R-:W-:Y:S01]  /*7900*/  ISETP.GT.AND P2, PT, R11, 0x60, P0 ;  /* 0x000000600b00780c */ /* 0x000fe20000744270 */
[----:B------:R-:W-:Y:S02]  /*7910*/  BSSY B1, `(.L_x_241) ;  /* 0x0000005000017945 */ /* 0x000fe40003800000 */
[----:B------:R-:W-:-:S05]  /*7920*/  FFMA R71, R71, R15, R12 ;  /* 0x0000000f47477223 */ /* 0x000fca000000000c */
[----:B------:R0:W-:Y:S05]  /*7930*/  @P4 STG.E desc[UR14][R130.64+0x220], R71 ;  /* 0x0002204782004986 */ /* 0x0001ea000c10190e */
[----:B------:R-:W-:Y:S05]  /*7940*/  @!P2 BRA `(.L_x_242) ;  /* 0x000000000004a947 */ /* 0x000fea0003800000 */
[----:B------:R0:W5:Y:S02]  /*7950*/  LDG.E.LTC128B R7, desc[UR14][R206.64+0x200] ;  /* 0x0002000ece077981 */ /* 0x000164000c1e1920 */
.L_x_242:
[----:B------:R-:W-:Y:S05]  /*7960*/  BSYNC B1 ;  /* 0x0000000000017941 */ /* 0x000fea0003800000 */
.L_x_241:
[----:B0----5:R-:W-:Y:S01]  /*7970*/  FMUL R5, R7, R14 ;  /* 0x0000000e07057220 */ /* 0x021fe20000400000 */
[----:B------:R-:W-:Y:S01]  /*7980*/  ISETP.GT.AND P4, PT, R11, 0x61, P0 ;  /* 0x000000610b00780c */ /* 0x000fe20000784270 */
[----:B------:R-:W-:Y:S02]  /*7990*/  BSSY B1, `(.L_x_243) ;  /* 0x0000005000017945 */ /* 0x000fe40003800000 */
[----:B------:R-:W-:-:S05]  /*79a0*/  FFMA R5, R72, R15, R5 ;  /* 0x0000000f48057223 */ /* 0x000fca0000000005 */
[----:B------:R0:W-:Y:S05]  /*79b0*/  @P2 STG.E desc[UR14][R208.64+0x200], R5 ;  /* 0x00020005d0002986 */ /* 0x0001ea000c10190e */
[----:B------:R-:W-:Y:S05]  /*79c0*/  @!P4 BRA `(.L_x_244) ;  /* 0x000000000004c947 */ /* 0x000fea0003800000 */
[----:B------:R0:W5:Y:S02]  /*79d0*/  LDG.E.LTC128B R7, desc[UR14][R136.64+0x200] ;  /* 0x0002000e88077981 */ /* 0x000164000c1e1920 */
.L_x_244:
[----:B------:R-:W-:Y:S05]  /*79e0*/  BSYNC B1 ;  /* 0x0000000000017941 */ /* 0x000fea0003800000 */
.L_x_243:
[----:B-----5:R-:W-:Y:S01]  /*79f0*/  FMUL R12, R7, R14 ;  /* 0x0000000e070c7220 */ /* 0x020fe20000400000 */
[----:B------:R-:W-:Y:S01]  /*7a00*/  ISETP.GT.AND P2, PT, R11, 0x60, P1 ;  /* 0x000000600b00780c */ /* 0x000fe20000f44270 */
[----:B------:R-:W-:Y:S02]  /*7a10*/  BSSY B1, `(.L_x_245) ;  /* 0x0000005000017945 */ /* 0x000fe40003800000 */
[----:B------:R-:W-:-:S05]  /*7a20*/  FFMA R73, R73, R15, R12 ;  /* 0x0000000f49497223 */ /* 0x000fca000000000c */
[----:B------:R0:W-:Y:S05]  /*7a30*/  @P4 STG.E desc[UR14][R134.64+0x200], R73 ;  /* 0x0002004986004986 */ /* 0x0001ea000c10190e */
[----:B------:R-:W-:Y:S05]  /*7a40*/  @!P2 BRA `(.L_x_246) ;  /* 0x000000000004a947 */ /* 0x000fea0003800000 */
[----:B------:R0:W5:Y:S02]  /*7a50*/  LDG.E.LTC128B R7, desc[UR14][R206.64+0x220] ;  /* 0x0002200ece077981 */ /* 0x000164000c1e1920 */
.L_x_246:
[----:B------:R-:W-:Y:S05]  /*7a60*/  BSYNC B1 ;  /* 0x0000000000017941 */ /* 0x000fea0003800000 */
.L_x_245:
[----:B0----5:R-:W-:Y:S01]  /*7a70*/  FMUL R5, R7, R14 ;  /* 0x0000000e07057220 */ /* 0x021fe20000400000 */
[----:B------:R-:W-:Y:S01]  /*7a80*/  ISETP.GT.AND P4, PT, R11, 0x61, P1 ;  /* 0x000000610b00780c */ /* 0x000fe20000f84270 */
[----:B------:R-:W-:Y:S02]  /*7a90*/  BSSY B1, `(.L_x_247) ;  /* 0x0000005000017945 */ /* 0x000fe40003800000 */
[----:B------:R-:W-:-:S05]  /*7aa0*/  FFMA R5, R74, R15, R5 ;  /* 0x0000000f4a057223 */ /* 0x000fca0000000005 */
[----:B------:R0:W-:Y:S05]  /*7ab0*/  @P2 STG.E desc[UR14][R208.64+0x220], R5 ;  /* 0x00022005d0002986 */ /* 0x0001ea000c10190e */
[----:B------:R-:W-:Y:S05]  /*7ac0*/  @!P4 BRA `(.L_x_248) ;  /* 0x000000000004c947 */ /* 0x000fea0003800000 */
[----:B------:R0:W5:Y:S02]  /*7ad0*/  LDG.E.LTC128B R7, desc[UR14][R136.64+0x220] ;  /* 0x0002200e88077981 */ /* 0x000164000c1e1920 */
.L_x_248:
[----:B------:R-:W-:Y:S05]  /*7ae0*/  BSYNC B1 ;  /* 0x0000000000017941 */ /* 0x000fea0003800000 */
.L_x_247:
[----:B-----5:R-:W-:Y:S01]  /*7af0*/  FMUL R12, R7, R14 ;  /* 0x0000000e070c7220 */ /* 0x020fe20000400000 */
[----:B------:R-:W-:Y:S01]  /*7b00*/  ISETP.GT.AND P2, PT, R11, 0x68, P0 ;  /* 0x000000680b00780c */ /* 0x000fe20000744270 */
[----:B------:R-:W-:Y:S02]  /*7b10*/  BSSY B1, `(.L_x_249) ;  /* 0x0000005000017945 */ /* 0x000fe40003800000 */
[----:B------:R-:W-:-:S05]  /*7b20*/  FFMA R75, R75, R15, R12 ;  /* 0x0000000f4b4b7223 */ /* 0x000fca000000000c */
[----:B------:R0:W-:Y:S05]  /*7b30*/  @P4 STG.E desc[UR14][R134.64+0x220], R75 ;  /* 0x0002204b86004986 */ /* 0x0001ea000c10190e */
[----:B------:R-:W-:Y:S05]  /*7b40*/  @!P2 BRA `(.L_x_250) ;  /* 0x000000000004a947 */ /* 0x000fea0003800000 */
[----:B------:R0:W5:Y:S02]  /*7b50*/  LDG.E.LTC128B R7, desc[UR14][R138.64+0x200] ;  /* 0x0002000e8a077981 */ /* 0x000164000c1e1920 */
.L_x_250:
[----:B------:R-:W-:Y:S05]  /*7b60*/  BSYNC B1 ;  /* 0x0000000000017941 */ /* 0x000fea0003800000 */
.L_x_249:
[----:B0----5:R-:W-:Y:S01]  /*7b70*/  FMUL R5, R7, R14 ;  /* 0x0000000e07057220 */ /* 0x021fe20000400000 */
[----:B------:R-:W-:Y:S01]  /*7b80*/  ISETP.GT.AND P4, PT, R11, 0x69, P0 ;  /* 0x000000690b00780c */ /* 0x000fe20000784270 */
[----:B------:R-:W-:Y:S02]  /*7b90*/  BSSY B1, `(.L_x_251) ;  /* 0x0000005000017945 */ /* 0x000fe40003800000 */
[----:B------:R-:W-:-:S05]  /*7ba0*/  FFMA R5, R76, R15, R5 ;  /* 0x0000000f4c057223 */ /* 0x000fca0000000005 */
[----:B------:R0:W-:Y:S05]  /*7bb0*/  @P2 STG.E desc[UR14][R210.64+0x200], R5 ;  /* 0x00020005d2002986 */ /* 0x0001ea000c10190e */
[----:B------:R-:W-:Y:S05]  /*7bc0*/  @!P4 BRA `(.L_x_252) ;  /* 0x000000000004c947 */ /* 0x000fea0003800000 */
[----:B------:R0:W5:Y:S02]  /*7bd0*/  LDG.E.LTC128B R7, desc[UR14][R214.64+0x200] ;  /* 0x0002000ed6077981 */ /* 0x000164000c1e1920 */
.L_x_252:
[----:B------:R-:W-:Y:S05]  /*7be0*/  BSYNC B1 ;  /* 0x0000000000017941 */ /* 0x000fea0003800000 */
.L_x_251:
[----:B-----5:R-:W-:Y:S01]  /*7bf0*/  FMUL R12, R7, R14 ;  /* 0x0000000e070c7220 */ /* 0x020fe20000400000 */
[----:B------:R-:W-:Y:S01]  /*7c00*/  ISETP.GT.AND P2, PT, R11, 0x68, P1 ;  /* 0x000000680b00780c */ /* 0x000fe20000f44270 */
[----:B------:R-:W-:Y:S02]  /*7c10*/  BSSY B1, `(.L_x_253) ;  /* 0x0000005000017945 */ /* 0x000fe40003800000 */
[----:B------:R-:W-:-:S05]  /*7c20*/  FFMA R77, R77, R15, R12 ;  /* 0x0000000f4d4d7223 */ /* 0x000fca000000000c */
[----:B------:R0:W-:Y:S05]  /*7c30*/  @P4 STG.E desc[UR14][R140.64+0x200], R77 ;  /* 0x0002004d8c004986 */ /* 0x0001ea000c10190e */
[----:B------:R-:W-:Y:S05]  /*7c40*/  @!P2 BRA `(.L_x_254) ;  /* 0x000000000004a947 */ /* 0x000fea0003800000 */
[----:B------:R0:W5:Y:S02]  /*7c50*/  LDG.E.LTC128B R7, desc[UR14][R138.64+0x220] ;  /* 0x0002200e8a077981 */ /* 0x000164000c1e1920 */
.L_x_254:
[----:B------:R-:W-:Y:S05]  /*7c60*/  BSYNC B1 ;  /* 0x0000000000017941 */ /* 0x000fea0003800000 */
.L_x_253:
[----:B0----5:R-:W-:Y:S01]  /*7c70*/  FMUL R5, R7, R14 ;  /* 0x0000000e07057220 */ /* 0x021fe20000400000 */
[----:B------:R-:W-:Y:S01]  /*7c80*/  ISETP.GT.AND P4, PT, R11, 0x69, P1 ;  /* 0x000000690b00780c */ /* 0x000fe20000f84270 */
[----:B------:R-:W-:Y:S02]  /*7c90*/  BSSY B1, `(.L_x_255) ;  /* 0x0000005000017945 */ /* 0x000fe40003800000 */
[----:B------:R-:W-:-:S05]  /*7ca0*/  FFMA R5, R78, R15, R5 ;  /* 0x0000000f4e057223 */ /* 0x000fca0000000005 */
[----:B------:R0:W-:Y:S05]  /*7cb0*/  @P2 STG.E desc[UR14][R210.64+0x220], R5 ;  /* 0x00022005d2002986 */ /* 0x0001ea000c10190e */
[----:B------:R-:W-:Y:S05]  /*7cc0*/  @!P4 BRA `(.L_x_256) ;  /* 0x000000000004c947 */ /* 0x000fea0003800000 */
[----:B------:R0:W5:Y:S02]  /*7cd0*/  LDG.E.LTC128B R7, desc[UR14][R214.64+0x220] ;  /* 0x0002200ed6077981 */ /* 0x000164000c1e1920 */
.L_x_256:
[----:B------:R-:W-:Y:S05]  /*7ce0*/  BSYNC B1 ;  /* 0x0000000000017941 */ /* 0x000fea0003800000 */
.L_x_255:
[----:B-----5:R-:W-:Y:S01]  /*7cf0*/  FMUL R12, R7, R14 ;  /* 0x0000000e070c7220 */ /* 0x020fe20000400000 */
[----:B------:R-:W-:Y:S01]  /*7d00*/  ISETP.GT.AND P2, PT, R11, 0x70, P0 ;  /* 0x000000700b00780c */ /* 0x000fe20000744270 */
[----:B------:R-:W-:Y:S02]  /*7d10*/  BSSY B1, `(.L_x_257) ;  /* 0x0000005000017945 */ /* 0x000fe40003800000 */
[----:B------:R-:W-:-:S05]  /*7d20*/  FFMA R79, R79, R15, R12 ;  /* 0x0000000f4f4f7223 */ /* 0x000fca000000000c */
[----:B------:R0:W-:Y:S05]  /*7d30*/  @P4 STG.E desc[UR14][R140.64+0x220], R79 ;  /* 0x0002204f8c004986 */ /* 0x0001ea000c10190e */
[----:B------:R-:W-:Y:S05]  /*7d40*/  @!P2 BRA `(.L_x_258) ;  /* 0x000000000004a947 */ /* 0x000fea0003800000 */
[----:B------:R0:W5:Y:S02]  /*7d50*/  LDG.E.LTC128B R7, desc[UR14][R142.64+0x200] ;  /* 0x0002000e8e077981 */ /* 0x000164000c1e1920 */
.L_x_258:
[----:B------:R-:W-:Y:S05]  /*7d60*/  BSYNC B1 ;  /* 0x0000000000017941 */ /* 0x000fea0003800000 */
.L_x_257:
[----:B0----5:R-:W-:Y:S01]  /*7d70*/  FMUL R5, R7, R14 ;  /* 0x0000000e07057220 */ /* 0x021fe20000400000 */
[----:B------:R-:W-:Y:S01]  /*7d80*/  ISETP.GT.AND P4, PT, R11, 0x71, P0 ;  /* 0x000000710b00780c */ /* 0x000fe20000784270 */
[----:B------:R-:W-:Y:S02]  /*7d90*/  BSSY B1, `(.L_x_259) ;  /* 0x0000005000017945 */ /* 0x000fe40003800000 */
[----:B------:R-:W-:-:S05]  /*7da0*/  FFMA R5, R80, R15, R5 ;  /* 0x0000000f50057223 */ /* 0x000fca0000000005 */
[----:B------:R0:W-:Y:S05]  /*7db0*/  @P2 STG.E desc[UR14][R216.64+0x200], R5 ;  /* 0x00020005d8002986 */ /* 0x0001ea000c10190e */
[----:B------:R-:W-:Y:S05]  /*7dc0*/  @!P4 BRA `(.L_x_260) ;  /* 0x000000000004c947 */ /* 0x000fea0003800000 */
[----:B------:R0:W5:Y:S02]  /*7dd0*/  LDG.E.LTC128B R7, desc[UR14][R212.64+0x200] ;  /* 0x0002000ed4077981 */ /* 0x000164000c1e1920 */
.L_x_260:
[----:B------:R-:W-:Y:S05]  /*7de0*/  BSYNC B1 ;  /* 0x0000000000017941 */ /* 0x000fea0003800000 */
.L_x_259:
[----:B-----5:R-:W-:Y:S01]  /*7df0*/  FMUL R12, R7, R14 ;  /* 0x0000000e070c7220 */ /* 0x020fe20000400000 */
[----:B------:R-:W-:Y:S01]  /*7e00*/  ISETP.GT.AND P2, PT, R11, 0x70, P1 ;  /* 0x000000700b00780c */ /* 0x000fe20000f44270 */
[----:B------:R-:W-:Y:S02]  /*7e10*/  BSSY B1, `(.L_x_261) ;  /* 0x0000005000017945 */ /* 0x000fe40003800000 */
[----:B------:R-:W-:-:S05]  /*7e20*/  FFMA R81, R81, R15, R12 ;  /* 0x0000000f51517223 */ /* 0x000fca000000000c */
[----:B------:R0:W-:Y:S05]  /*7e30*/  @P4 STG.E desc[UR14][R144.64+0x200], R81 ;  /* 0x0002005190004986 */ /* 0x0001ea000c10190e */
[----:B------:R-:W-:Y:S05]  /*7e40*/  @!P2 BRA `(.L_x_262) ;  /* 0x000000000004a947 */ /* 0x000fea0003800000 */
[----:B------:R0:W5:Y:S02]  /*7e50*/  LDG.E.LTC128B R7, desc[UR14][R142.64+0x220] ;  /* 0x0002200e8e077981 */ /* 0x000164000c1e1920 */
.L_x_262:
[----:B------:R-:W-:Y:S05]  /*7e60*/  BSYNC B1 ;  /* 0x0000000000017941 */ /* 0x000fea0003800000 */
.L_x_261:
[----:B0----5:R-:W-:Y:S01]  /*7e70*/  FMUL R5, R7, R14 ;  /* 0x0000000e07057220 */ /* 0x021fe20000400000 */
[----:B------:R-:W-:Y:S01]  /*7e80*/  ISETP.GT.AND P4, PT, R11, 0x71, P1 ;  /* 0x000000710b00780c */ /* 0x000fe20000f84270 */
[----:B------:R-:W-:Y:S02]  /*7e90*/  BSSY B1, `(.L_x_263) ;  /* 0x0000005000017945 */ /* 0x000fe40003800000 */
[----:B------:R-:W-:-:S05]  /*7ea0*/  FFMA R5, R82, R15, R5 ;  /* 0x0000000f52057223 */ /* 0x000fca0000000005 */
[----:B------:R0:W-:Y:S05]  /*7eb0*/  @P2 STG.E desc[UR14][R216.64+0x220], R5 ;  /* 0x00022005d8002986 */ /* 0x0001ea000c10190e */
[----:B------:R-:W-:Y:S05]  /*7ec0*/  @!P4 BRA `(.L_x_264) ;  /* 0x000000000004c947 */ /* 0x000fea0003800000 */
[----:B------:R0:W5:Y:S02]  /*7ed0*/  LDG.E.LTC128B R7, desc[UR14][R212.64+0x220] ;  /* 0x0002200ed4077981 */ /* 0x000164000c1e1920 */
.L_x_264:
[----:B------:R-:W-:Y:S05]  /*7ee0*/  BSYNC B1 ;  /* 0x0000000000017941 */ /* 0x000fea0003800000 */
.L_x_263:
[----:B-----5:R-:W-:Y:S01]  /*7ef0*/  FMUL R12, R7, R14 ;  /* 0x0000000e070c7220 */ /* 0x020fe20000400000 */
[----:B------:R-:W-:Y:S01]  /*7f00*/  ISETP.GT.AND P2, PT, R11, 0x78, P0 ;  /* 0x000000780b00780c */ /* 0x000fe20000744270 */
[----:B------:R-:W-:Y:S02]  /*7f10*/  BSSY B1, `(.L_x_265) ;  /* 0x0000005000017945 */ /* 0x000fe40003800000 */
[----:B------:R-:W-:-:S05]  /*7f20*/  FFMA R83, R83, R15, R12 ;  /* 0x0000000f53537223 */ /* 0x000fca000000000c */
[----:B------:R0:W-:Y:S05]  /*7f30*/  @P4 STG.E desc[UR14][R144.64+0x220], R83 ;  /* 0x0002205390004986 */ /* 0x0001ea000c10190e */
[----:B------:R-:W-:Y:S05]  /*7f40*/  @!P2 BRA `(.L_x_266) ;  /* 0x000000000004a947 */ /* 0x000fea0003800000 */
[----:B------:R0:W5:Y:S02]  /*7f50*/  LDG.E.LTC128B R7, desc[UR14][R22.64+0x200] ;  /* 0x0002000e16077981 */ /* 0x000164000c1e1920 */
.L_x_266:
[----:B------:R-:W-:Y:S05]  /*7f60*/  BSYNC B1 ;  /* 0x0000000000017941 */ /* 0x000fea0003800000 */
.L_x_265:
[----:B0----5:R-:W-:Y:S01]  /*7f70*/  FMUL R5, R7, R14 ;  /* 0x0000000e07057220 */ /* 0x021fe20000400000 */
[----:B------:R-:W-:Y:S01]  /*7f80*/  ISETP.GT.AND P0, PT, R11, 0x79, P0 ;  /* 0x000000790b00780c */ /* 0x000fe20000704270 */
[----:B------:R-:W-:Y:S02]  /*7f90*/  BSSY B1, `(.L_x_267) ;  /* 0x0000005000017945 */ /* 0x000fe40003800000 */
[----:B------:R-:W-:-:S05]  /*7fa0*/  FFMA R5, R84, R15, R5 ;  /* 0x0000000f54057223 */ /* 0x000fca0000000005 */
[----:B------:R0:W-:Y:S05]  /*7fb0*/  @P2 STG.E desc[UR14][R18.64+0x200], R5 ;  /* 0x0002000512002986 */ /* 0x0001ea000c10190e */
[----:B------:R-:W-:Y:S05]  /*7fc0*/  @!P0 BRA `(.L_x_268) ;  /* 0x0000000000048947 */ /* 0x000fea0003800000 */
[----:B------:R0:W5:Y:S02]  /*7fd0*/  LDG.E.LTC128B R7, desc[UR14][R8.64+0x200] ;  /* 0x0002000e08077981 */ /* 0x000164000c1e1920 */
.L_x_268:
[----:B------:R-:W-:Y:S05]  /*7fe0*/  BSYNC B1 ;  /* 0x0000000000017941 */ /* 0x000fea0003800000 */
.L_x_267:
[----:B-----5:R-:W-:Y:S01]  /*7ff0*/  FMUL R12, R7, R14 ;  /* 0x0000000e070c7220 */ /* 0x020fe20000400000 */
[----:B------:R-:W-:Y:S01]  /*8000*/  ISETP.GT.AND P2, PT, R11, 0x78, P1 ;  /* 0x000000780b00780c */ /* 0x000fe20000f44270 */
[----:B------:R-:W-:Y:S02]  /*8010*/  BSSY B1, `(.L_x_269) ;  /* 0x0000005000017945 */ /* 0x000fe40003800000 */
[----:B------:R-:W-:-:S05]  /*8020*/  FFMA R85, R85, R15, R12 ;  /* 0x0000000f55557223 */ /* 0x000fca000000000c */
[----:B------:R0:W-:Y:S05]  /*8030*/  @P0 STG.E desc[UR14][R16.64+0x200], R85 ;  /* 0x0002005510000986 */ /* 0x0001ea000c10190e */
[----:B------:R-:W-:Y:S05]  /*8040*/  @!P2 BRA `(.L_x_270) ;  /* 0x000000000004a947 */ /* 0x000fea0003800000 */
[----:B------:R0:W5:Y:S02]  /*8050*/  LDG.E.LTC128B R7, desc[UR14][R22.64+0x220] ;  /* 0x0002200e16077981 */ /* 0x000164000c1e1920 */
.L_x_270:
[----:B------:R-:W-:Y:S05]  /*8060*/  BSYNC B1 ;  /* 0x0000000000017941 */ /* 0x000fea0003800000 */
.L_x_269:
[----:B0----5:R-:W-:Y:S01]  /*8070*/  FMUL R5, R7, R14 ;  /* 0x0000000e07057220 */ /* 0x021fe20000400000 */
[----:B------:R-:W-:Y:S01]  /*8080*/  ISETP.GT.AND P1, PT, R11, 0x79, P1 ;  /* 0x000000790b00780c */ /* 0x000fe20000f24270 */
[----:B------:R-:W-:Y:S02]  /*8090*/  BSSY B1, `(.L_x_271) ;  /* 0x0000005000017945 */ /* 0x000fe40003800000 */
[----:B------:R-:W-:-:S05]  /*80a0*/  FFMA R5, R86, R15, R5 ;  /* 0x0000000f56057223 */ /* 0x000fca0000000005 */
[----:B------:R0:W-:Y:S05]  /*80b0*/  @P2 STG.E desc[UR14][R18.64+0x220], R5 ;  /* 0x0002200512002986 */ /* 0x0001ea000c10190e */
[----:B------:R-:W-:Y:S05]  /*80c0*/  @!P1 BRA `(.L_x_272) ;  /* 0x0000000000049947 */ /* 0x000fea0003800000 */
[----:B------:R0:W5:Y:S02]  /*80d0*/  LDG.E.LTC128B R7, desc[UR14][R8.64+0x220] ;  /* 0x0002200e08077981 */ /* 0x000164000c1e1920 */
.L_x_272:
[----:B------:R-:W-:Y:S05]  /*80e0*/  BSYNC B1 ;  /* 0x0000000000017941 */ /* 0x000fea0003800000 */
.L_x_271:
[----:B0----5:R-:W-:-:S04]  /*80f0*/  FMUL R8, R7, R14 ;  /* 0x0000000e07087220 */ /* 0x021fc80000400000 */
[----:B------:R-:W-:Y:S01]  /*8100*/  FFMA R87, R87, R15, R8 ;  /* 0x0000000f57577223 */ /* 0x000fe20000000008 */
[----:B------:R-:W-:Y:S06]  /*8110*/  @!P1 BRA `(.L_x_273) ;  /* 0x0000001c00209947 */ /* 0x000fec0003800000 */
[----:B------:R0:W-:Y:S01]  /*8120*/  STG.E desc[UR14][R16.64+0x220], R87 ;  /* 0x0002205710007986 */ /* 0x0001e2000c10190e */
[----:B------:R-:W-:Y:S05]  /*8130*/  BRA `(.L_x_273) ;  /* 0x0000001c00187947 */ /* 0x000fea0003800000 */
.L_x_22:
[----:B------:R-:W-:Y:S01]  /*8140*/  ULDC.64 UR8, c[0x0][0x6c0] ;  /* 0x0001b00000087ab9 */ /* 0x000fe20000000a00 */
[----:B------:R-:W-:Y:S01]  /*8150*/  ISETP.GT.AND P1, PT, R12, 0x8, PT ;  /* 0x000000080c00780c */ /* 0x000fe20003f24270 */
[-C--:B--2---:R-:W-:Y:S01]  /*8160*/  FMUL R7, R88, R15.reuse ;  /* 0x0000000f58077220 */ /* 0x084fe20000400000 */
[C---:B------:R-:W-:Y:S01]  /*8170*/  LEA R8, P5, R160.reuse, UR8, 0x2 ;  /* 0x00000008a0087c11 */ /* 0x040fe2000f8a10ff */
[-C--:B------:R-:W-:Y:S01]  /*8180*/  FMUL R89, R89, R15.reuse ;  /* 0x0000000f59597220 */ /* 0x080fe20000400000 */
[----:B------:R-:W-:Y:S01]  /*8190*/  ISETP.GT.AND P6, PT, R11, 0x1, P2 ;  /* 0x000000010b00780c */ /* 0x000fe200017c4270 */
[-C--:B------:R-:W-:Y:S01]  /*81a0*/  FMUL R91, R91, R15.reuse ;  /* 0x0000000f5b5b7220 */ /* 0x080fe20000400000 */
[----:B------:R-:W-:Y:S01]  /*81b0*/  LEA.HI.X R9, R160, UR9, R21, 0x2, P5 ;  /* 0x00000009a0097c11 */ /* 0x000fe2000a8f1415 */
[----:B------:R-:W-:Y:S01]  /*81c0*/  FMUL R21, R90, R15 ;  /* 0x0000000f5a157220 */ /* 0x000fe20000400000 */
[C---:B------:R-:W-:Y:S01]  /*81d0*/  LEA R16, P5, R164.reuse, R8, 0x2 ;  /* 0x00000008a4107211 */ /* 0x040fe200078a10ff */
[C---:B------:R-:W-:Y:S01]  /*81e0*/  IMAD.SHL.U32 R5, R164.reuse, 0x20, RZ ;  /* 0x00000020a4057824 */ /* 0x040fe200078e00ff */
[----:B------:R-:W-:Y:S01]  /*81f0*/  ISETP.GT.AND P0, PT, R11, RZ, P1 ;  /* 0x000000ff0b00720c */ /* 0x000fe20000f04270 */
[----:B------:R0:W-:Y:S01]  /*8200*/  @P4 STG.E desc[UR14][R8.64], R7 ;  /* 0x0000000708004986 */ /* 0x0001e2000c10190e */
[C---:B------:R-:W-:Y:S01]  /*8210*/  LEA.HI.X R17, R164.reuse, R9, R165, 0x2, P5 ;  /* 0x00000009a4117211 */ /* 0x040fe200028f14a5 */
[----:B------:R-:W-:Y:S01]  /*8220*/  IMAD R23, R165, 0x1c, RZ ;  /* 0x0000001ca5177824 */ /* 0x000fe200078e02ff */
[----:B------:R-:W-:Y:S01]  /*8230*/  ISETP.GT.AND P5, PT, R11, 0x1, P1 ;  /* 0x000000010b00780c */ /* 0x000fe20000fa4270 */
[----:B------:R-:W-:Y:S01]  /*8240*/  FMUL R93, R93, R15 ;  /* 0x0000000f5d5d7220 */ /* 0x000fe20000400000 */
[----:B------:R-:W-:Y:S01]  /*8250*/  ISETP.GT.AND P4, PT, R11, 0x8, P2 ;  /* 0x000000080b00780c */ /* 0x000fe20001784270 */
[----:B------:R-:W-:Y:S01]  /*8260*/  @P6 STG.E desc[UR14][R16.64], R89 ;  /* 0x0000005910006986 */ /* 0x000fe2000c10190e */
[C---:B------:R-:W-:Y:S01]  /*8270*/  IMAD.WIDE.U32 R18, R164.reuse, 0x1c, R16 ;  /* 0x0000001ca4127825 */ /* 0x040fe200078e0010 */
[----:B------:R-:W-:-:S03]  /*8280*/  SHF.L.U64.HI R165, R164, 0x5, R165 ;  /* 0x00000005a4a57819 */ /* 0x000fc600000102a5 */
[-C--:B------:R-:W-:Y:S01]  /*8290*/  FMUL R153, R94, R15.reuse ;  /* 0x0000000f5e997220 */ /* 0x080fe20000400000 */
[----:B------:R-:W-:Y:S01]  /*82a0*/  ISETP.GT.AND P6, PT, R11, 0x8, P1 ;  /* 0x000000080b00780c */ /* 0x000fe20000fc4270 */
[----:B------:R-:W-:Y:S01]  /*82b0*/  IMAD.IADD R19, R23, 0x1, R19 ;  /* 0x0000000117137824 */ /* 0x000fe200078e0213 */
[----:B------:R1:W-:Y:S01]  /*82c0*/  @P0 STG.E desc[UR14][R8.64+0x20], R21 ;  /* 0x0000201508000986 */ /* 0x0003e2000c10190e */
[----:B------:R-:W-:Y:S01]  /*82d0*/  ISETP.GT.AND P0, PT, R11, 0x9, P2 ;  /* 0x000000090b00780c */ /* 0x000fe20001704270 */
[-C--:B0-----:R-:W-:Y:S01]  /*82e0*/  FMUL R7, R92, R15.reuse ;  /* 0x0000000f5c077220 */ /* 0x081fe20000400000 */
[-C--:B------:R-:W-:Y:S01]  /*82f0*/  FMUL R95, R95, R15.reuse ;  /* 0x0000000f5f5f7220 */ /* 0x080fe20000400000 */
[----:B------:R-:W-:Y:S01]  /*8300*/  @P5 STG.E desc[UR14][R16.64+0x20], R91 ;  /* 0x0000205b10005986 */ /* 0x000fe2000c10190e */
[----:B------:R-:W-:Y:S01]  /*8310*/  IADD3 R20, P5, R5, R16, RZ ;  /* 0x0000001005147210 */ /* 0x000fe20007fbe0ff */
[-C--:B------:R-:W-:Y:S01]  /*8320*/  FMUL R155, R96, R15.reuse ;  /* 0x0000000f609b7220 */ /* 0x080fe20000400000 */
[-C--:B------:R-:W-:Y:S01]  /*8330*/  FMUL R97, R97, R15.reuse ;  /* 0x0000000f61617220 */ /* 0x080fe20000400000 */
[----:B------:R0:W-:Y:S01]  /*8340*/  @P4 STG.E desc[UR14][R18.64], R7 ;  /* 0x0000000712004986 */ /* 0x0001e2000c10190e */
[----:B------:R-:W-:Y:S01]  /*8350*/  ISETP.GT.AND P4, PT, R11, 0x9, P1 ;  /* 0x000000090b00780c */ /* 0x000fe20000f84270 */
[-C--:B------:R-:W-:Y:S01]  /*8360*/  FMUL R99, R99, R15.reuse ;  /* 0x0000000f63637220 */ /* 0x080fe20000400000 */
[-C--:B------:R-:W-:Y:S01]  /*8370*/  FMUL R101, R101, R15.reuse ;  /* 0x0000000f65657220 */ /* 0x080fe20000400000 */
[----:B-1----:R-:W-:Y:S01]  /*8380*/  IMAD.X R21, R165, 0x1, R17, P5 ;  /* 0x00000001a5157824 */ /* 0x002fe200028e0611 */
[----:B------:R-:W-:Y:S01]  /*8390*/  ISETP.GT.AND P5, PT, R11, 0x10, P2 ;  /* 0x000000100b00780c */ /* 0x000fe200017a4270 */
[-C--:B------:R-:W-:Y:S01]  /*83a0*/  FMUL R103, R103, R15.reuse ;  /* 0x0000000f67677220 */ /* 0x080fe20000400000 */
[-C--:B------:R-:W-:Y:S01]  /*83b0*/  FMUL R105, R105, R15.reuse ;  /* 0x0000000f69697220 */ /* 0x080fe20000400000 */
[-C--:B------:R-:W-:Y:S01]  /*83c0*/  FMUL R107, R107, R15.reuse ;  /* 0x0000000f6b6b7220 */ /* 0x080fe20000400000 */
[----:B------:R-:W-:Y:S01]  /*83d0*/  @P0 STG.E desc[UR14][R20.64], R93 ;  /* 0x0000005d14000986 */ /* 0x000fe2000c10190e */
[----:B------:R-:W-:Y:S01]  /*83e0*/  IADD3 R22, P0, R5, R18, RZ ;  /* 0x0000001205167210 */ /* 0x000fe20007f1e0ff */
[-C--:B------:R-:W-:Y:S01]  /*83f0*/  FMUL R109, R109, R15.reuse ;  /* 0x0000000f6d6d7220 */ /* 0x080fe20000400000 */
[-C--:B0-----:R-:W-:Y:S01]  /*8400*/  FMUL R7, R98, R15.reuse ;  /* 0x0000000f62077220 */ /* 0x081fe20000400000 */
[----:B------:R0:W-:Y:S01]  /*8410*/  @P6 STG.E desc[UR14][R18.64+0x20], R153 ;  /* 0x0000209912006986 */ /* 0x0001e2000c10190e */
[----:B------:R-:W-:Y:S01]  /*8420*/  ISETP.GT.AND P6, PT, R11, 0x10, P1 ;  /* 0x000000100b00780c */ /* 0x000fe20000fc4270 */
[----:B------:R-:W-:Y:S01]  /*8430*/  IMAD.X R23, R165, 0x1, R19, P0 ;  /* 0x00000001a5177824 */ /* 0x000fe200000e0613 */
[----:B------:R-:W-:Y:S01]  /*8440*/  ISETP.GT.AND P0, PT, R11, 0x11, P2 ;  /* 0x000000110b00780c */ /* 0x000fe20001704270 */
[----:B------:R-:W-:Y:S01]  /*8450*/  @P4 STG.E desc[UR14][R20.64+0x20], R95 ;  /* 0x0000205f14004986 */ /* 0x000fe2000c10190e */
[----:B------:R-:W-:Y:S01]  /*8460*/  IADD3 R88, P4, R5, R20, RZ ;  /* 0x0000001405587210 */ /* 0x000fe20007f9e0ff */
[-C--:B------:R-:W-:Y:S01]  /*8470*/  FMUL R111, R111, R15.reuse ;  /* 0x0000000f6f6f7220 */ /* 0x080fe20000400000 */
[-C--:B------:R-:W-:Y:S01]  /*8480*/  FMUL R113, R113, R15.reuse ;  /* 0x0000000f71717220 */ /* 0x080fe20000400000 */
[----:B------:R1:W-:Y:S01]  /*8490*/  @P5 STG.E desc[UR14][R22.64], R155 ;  /* 0x0000009b16005986 */ /* 0x0003e2000c10190e */
[----:B------:R-:W-:Y:S01]  /*84a0*/  ISETP.GT.AND P5, PT, R11, 0x11, P1 ;  /* 0x000000110b00780c */ /* 0x000fe20000fa4270 */
[----:B------:R-:W-:Y:S01]  /*84b0*/  IMAD.X R89, R165, 0x1, R21, P4 ;  /* 0x00000001a5597824 */ /* 0x000fe200020e0615 */
[----:B------:R-:W-:Y:S01]  /*84c0*/  ISETP.GT.AND P4, PT, R11, 0x18, P2 ;  /* 0x000000180b00780c */ /* 0x000fe20001784270 */
[-C--:B0-----:R-:W-:Y:S01]  /*84d0*/  FMUL R153, R100, R15.reuse ;  /* 0x0000000f64997220 */ /* 0x081fe20000400000 */
[-C--:B------:R-:W-:Y:S01]  /*84e0*/  FMUL R115, R115, R15.reuse ;  /* 0x0000000f73737220 */ /* 0x080fe20000400000 */
[-C--:B------:R-:W-:Y:S01]  /*84f0*/  FMUL R117, R117, R15.reuse ;  /* 0x0000000f75757220 */ /* 0x080fe20000400000 */
[-C--:B------:R-:W-:Y:S01]  /*8500*/  FMUL R119, R119, R15.reuse ;  /* 0x0000000f77777220 */ /* 0x080fe20000400000 */
        /* <DEDUP_REMOVED lines=8> */
[----:B------:R-:W-:Y:S01]  /*8590*/  @P5 STG.E desc[UR14][R88.64+0x20], R99 ;  /* 0x0000206358005986 */ /* 0x000fe2000c10190e */
[----:B------:R-:W-:Y:S01]  /*85a0*/  IADD3 R92, P5, R5, R88, RZ ;  /* 0x00000058055c7210 */ /* 0x000fe20007fbe0ff */
[-C--:B-1----:R-:W-:Y:S01]  /*85b0*/  FMUL R155, R104, R15.reuse ;  /* 0x0000000f689b7220 */ /* 0x082fe20000400000 */
        /* <DEDUP_REMOVED lines=148> */
[----:B------:R-:W-:Y:S01]  /*8f00*/  FMUL R87, R87, R15 ;  /* 0x0000000f57577220 */ /* 0x000fe20000400000 */
[----:B------:R-:W-:Y:S01]  /*8f10*/  @P0 STG.E desc[UR14][R120.64], R129 ;  /* 0x0000008178000986 */ /* 0x000fe2000c10190e */
[----:B------:R-:W-:-:S03]  /*8f20*/  IADD3 R122, P0, R5, R118, RZ ;  /* 0x00000076057a7210 */ /* 0x000fc60007f1e0ff */
[----:B------:R0:W-:Y:S01]  /*8f30*/  @P6 STG.E desc[UR14][R118.64+0x20], R7 ;  /* 0x0000200776006986 */ /* 0x0001e2000c10190e */
[----:B------:R-:W-:Y:S01]  /*8f40*/  ISETP.GT.AND P6, PT, R11, 0x58, P1 ;  /* 0x000000580b00780c */ /* 0x000fe20000fc4270 */
[----:B------:R-:W-:Y:S01]  /*8f50*/  IMAD.X R123, R165, 0x1, R119, P0 ;  /* 0x00000001a57b7824 */ /* 0x000fe200000e0677 */
[----:B------:R-:W-:Y:S01]  /*8f60*/  ISETP.GT.AND P0, PT, R11, 0x59, P2 ;  /* 0x000000590b00780c */ /* 0x000fe20001704270 */
[----:B------:R-:W-:Y:S01]  /*8f70*/  @P5 STG.E desc[UR14][R120.64+0x20], R131 ;  /* 0x0000208378005986 */ /* 0x000fe2000c10190e */
[----:B------:R-:W-:Y:S01]  /*8f80*/  IADD3 R124, P5, R5, R120, RZ ;  /* 0x00000078057c7210 */ /* 0x000fe20007fbe0ff */
[-C--:B-1----:R-:W-:Y:S02]  /*8f90*/  FMUL R155, R136, R15.reuse ;  /* 0x0000000f889b7220 */ /* 0x082fe40000400000 */
[----:B------:R1:W-:Y:S01]  /*8fa0*/  @P4 STG.E desc[UR14][R122.64], R153 ;  /* 0x000000997a004986 */ /* 0x0003e2000c10190e */
[----:B------:R-:W-:Y:S01]  /*8fb0*/  ISETP.GT.AND P4, PT, R11, 0x59, P1 ;  /* 0x000000590b00780c */ /* 0x000fe20000f84270 */
[----:B------:R-:W-:Y:S01]  /*8fc0*/  IMAD.X R125, R165, 0x1, R121, P5 ;  /* 0x00000001a57d7824 */ /* 0x000fe200028e0679 */
[----:B------:R-:W-:Y:S01]  /*8fd0*/  ISETP.GT.AND P5, PT, R11, 0x60, P2 ;  /* 0x000000600b00780c */ /* 0x000fe200017a4270 */
[----:B0-----:R-:W-:-:S04]  /*8fe0*/  FMUL R7, R134, R15 ;  /* 0x0000000f86077220 */ /* 0x001fc80000400000 */
        /* <DEDUP_REMOVED lines=17> */
[----:B------:R-:W-:Y:S01]  /*9100*/  IADD3 R132, P6, R5, R128, RZ ;  /* 0x0000008005847210 */ /* 0x000fe20007fde0ff */
[----:B------:R-:W-:Y:S01]  /*9110*/  IMAD.X R131, R165, 0x1, R127, P0 ;  /* 0x00000001a5837824 */ /* 0x000fe200000e067f */
[C---:B------:R-:W-:Y:S01]  /*9120*/  ISETP.GT.AND P0, PT, R11.reuse, 0x69, P2 ;  /* 0x000000690b00780c */ /* 0x040fe20001704270 */
[----:B------:R-:W-:Y:S01]  /*9130*/  @P5 STG.E desc[UR14][R128.64+0x20], R139 ;  /* 0x0000208b80005986 */ /* 0x000fe2000c10190e */
[----:B------:R-:W-:Y:S01]  /*9140*/  ISETP.GT.AND P5, PT, R11, 0x68, P1 ;  /* 0x000000680b00780c */ /* 0x000fe20000fa4270 */
[----:B------:R-:W-:Y:S01]  /*9150*/  IMAD.X R133, R165, 0x1, R129, P6 ;  /* 0x00000001a5857824 */ /* 0x000fe200030e0681 */
[C---:B------:R-:W-:Y:S01]  /*9160*/  ISETP.GT.AND P6, PT, R11.reuse, 0x70, P2 ;  /* 0x000000700b00780c */ /* 0x040fe200017c4270 */
[----:B------:R-:W-:Y:S01]  /*9170*/  @P4 STG.E desc[UR14][R130.64], R153 ;  /* 0x0000009982004986 */ /* 0x000fe2000c10190e */
[----:B------:R-:W-:Y:S01]  /*9180*/  ISETP.GT.AND P4, PT, R11, 0x69, P1 ;  /* 0x000000690b00780c */ /* 0x000fe20000f84270 */
[-C--:B-1----:R-:W-:Y:S01]  /*9190*/  FMUL R155, R144, R15.reuse ;  /* 0x0000000f909b7220 */ /* 0x082fe20000400000 */
[----:B0-----:R-:W-:-:S05]  /*91a0*/  FMUL R7, R142, R15 ;  /* 0x0000000f8e077220 */ /* 0x001fca0000400000 */
[----:B------:R-:W-:Y:S01]  /*91b0*/  @P0 STG.E desc[UR14][R132.64], R141 ;  /* 0x0000008d84000986 */ /* 0x000fe2000c10190e */
[----:B------:R-:W-:-:S03]  /*91c0*/  IADD3 R134, P0, R5, R130, RZ ;  /* 0x0000008205867210 */ /* 0x000fc60007f1e0ff */
[----:B------:R0:W-:Y:S01]  /*91d0*/  @P5 STG.E desc[UR14][R130.64+0x20], R7 ;  /* 0x0000200782005986 */ /* 0x0001e2000c10190e */
[----:B------:R-:W-:Y:S01]  /*91e0*/  ISETP.GT.AND P5, PT, R11, 0x70, P1 ;  /* 0x000000700b00780c */ /* 0x000fe20000fa4270 */
[----:B------:R-:W-:Y:S01]  /*91f0*/  IMAD.X R135, R165, 0x1, R131, P0 ;  /* 0x00000001a5877824 */ /* 0x000fe200000e0683 */
[----:B------:R-:W-:Y:S01]  /*9200*/  ISETP.GT.AND P0, PT, R11, 0x71, P2 ;  /* 0x000000710b00780c */ /* 0x000fe20001704270 */
[----:B------:R1:W-:Y:S01]  /*9210*/  @P4 STG.E desc[UR14][R132.64+0x20], R143 ;  /* 0x0000208f84004986 */ /* 0x0003e2000c10190e */
[----:B------:R-:W-:-:S03]  /*9220*/  IADD3 R136, P4, R5, R132, RZ ;  /* 0x0000008405887210 */ /* 0x000fc60007f9e0ff */
[----:B------:R-:W-:Y:S01]  /*9230*/  @P6 STG.E desc[UR14][R134.64], R155 ;  /* 0x0000009b86006986 */ /* 0x000fe2000c10190e */
[----:B------:R-:W-:Y:S01]  /*9240*/  ISETP.GT.AND P6, PT, R11, 0x71, P1 ;  /* 0x000000710b00780c */ /* 0x000fe20000fc4270 */
[----:B------:R-:W-:Y:S01]  /*9250*/  IMAD.X R137, R165, 0x1, R133, P4 ;  /* 0x00000001a5897824 */ /* 0x000fe200020e0685 */
[----:B------:R-:W-:Y:S01]  /*9260*/  IADD3 R138, P4, R5, R136, RZ ;  /* 0x00000088058a7210 */ /* 0x000fe20007f9e0ff */
[----:B0-----:R-:W-:-:S04]  /*9270*/  FMUL R7, R146, R15 ;  /* 0x0000000f92077220 */ /* 0x001fc80000400000 */
[----:B------:R-:W-:Y:S01]  /*9280*/  @P0 STG.E desc[UR14][R136.64], R145 ;  /* 0x0000009188000986 */ /* 0x000fe2000c10190e */
[----:B------:R-:W-:Y:S01]  /*9290*/  IADD3 R140, P0, R5, R134, RZ ;  /* 0x00000086058c7210 */ /* 0x000fe20007f1e0ff */
[-C--:B------:R-:W-:Y:S01]  /*92a0*/  FMUL R5, R148, R15.reuse ;  /* 0x0000000f94057220 */ /* 0x080fe20000400000 */
[----:B------:R-:W-:Y:S01]  /*92b0*/  IMAD.X R139, R165, 0x1, R137, P4 ;  /* 0x00000001a58b7824 */ /* 0x000fe200020e0689 */
[----:B------:R0:W-:Y:S01]  /*92c0*/  @P5 STG.E desc[UR14][R134.64+0x20], R7 ;  /* 0x0000200786005986 */ /* 0x0001e2000c10190e */
[----:B------:R-:W-:Y:S01]  /*92d0*/  ISETP.GT.AND P5, PT, R11, 0x78, P2 ;  /* 0x000000780b00780c */ /* 0x000fe200017a4270 */
[----:B------:R-:W-:Y:S01]  /*92e0*/  IMAD.X R141, R165, 0x1, R135, P0 ;  /* 0x00000001a58d7824 */ /* 0x000fe200000e0687 */
[C---:B------:R-:W-:Y:S01]  /*92f0*/  ISETP.GT.AND P2, PT, R11.reuse, 0x79, P2 ;  /* 0x000000790b00780c */ /* 0x040fe20001744270 */
[----:B------:R-:W-:Y:S01]  /*9300*/  @P6 STG.E desc[UR14][R136.64+0x20], R147 ;  /* 0x0000209388006986 */ /* 0x000fe2000c10190e */
[----:B------:R-:W-:Y:S01]  /*9310*/  ISETP.GT.AND P0, PT, R12, 0x80, PT ;  /* 0x000000800c00780c */ /* 0x000fe20003f04270 */
[----:B-1----:R-:W-:Y:S01]  /*9320*/  FMUL R143, R150, R15 ;  /* 0x0000000f968f7220 */ /* 0x002fe20000400000 */
[----:B------:R-:W-:-:S02]  /*9330*/  ISETP.GT.AND P6, PT, R11, 0x78, P1 ;  /* 0x000000780b00780c */ /* 0x000fc40000fc4270 */
[C---:B------:R-:W-:Y:S02]  /*9340*/  ISETP.GT.AND P1, PT, R11.reuse, 0x79, P1 ;  /* 0x000000790b00780c */ /* 0x040fe40000f24270 */
[C---:B------:R-:W-:Y:S01]  /*9350*/  ISETP.GT.AND P4, PT, R11.reuse, 0x1, P0 ;  /* 0x000000010b00780c */ /* 0x040fe20000784270 */
[----:B0-----:R-:W-:Y:S02]  /*9360*/  FMUL R7, R24, R15 ;  /* 0x0000000f18077220 */ /* 0x001fe40000400000 */
[----:B------:R0:W-:Y:S01]  /*9370*/  @P5 STG.E desc[UR14][R140.64], R5 ;  /* 0x000000058c005986 */ /* 0x0001e2000c10190e */
[----:B------:R-:W-:-:S03]  /*9380*/  ISETP.GT.AND P5, PT, R11, RZ, P0 ;  /* 0x000000ff0b00720c */ /* 0x000fc600007a4270 */
[----:B------:R-:W-:Y:S01]  /*9390*/  @P2 STG.E desc[UR14][R138.64], R149 ;  /* 0x000000958a002986 */ /* 0x000fe2000c10190e */
[----:B------:R-:W-:-:S03]  /*93a0*/  ISETP.GT.AND P2, PT, R12, 0x88, PT ;  /* 0x000000880c00780c */ /* 0x000fc60003f44270 */
[----:B------:R1:W-:Y:S01]  /*93b0*/  @P6 STG.E desc[UR14][R140.64+0x20], R143 ;  /* 0x0000208f8c006986 */ /* 0x0003e2000c10190e */
[----:B------:R-:W-:-:S03]  /*93c0*/  ISETP.GT.AND P6, PT, R11, RZ, P2 ;  /* 0x000000ff0b00720c */ /* 0x000fc600017c4270 */
[----:B------:R-:W-:Y:S01]  /*93d0*/  @P1 STG.E desc[UR14][R138.64+0x20], R151 ;  /* 0x000020978a001986 */ /* 0x000fe2000c10190e */
[C---:B------:R-:W-:Y:S01]  /*93e0*/  ISETP.GT.AND P1, PT, R11.reuse, 0x1, P2 ;  /* 0x000000010b00780c */ /* 0x040fe20001724270 */
[----:B0-----:R-:W-:Y:S02]  /*93f0*/  FMUL R5, R26, R15 ;  /* 0x0000000f1a057220 */ /* 0x001fe40000400000 */
[----:B------:R0:W-:Y:S01]  /*9400*/  @P5 STG.E desc[UR14][R8.64+0x200], R7 ;  /* 0x0002000708005986 */ /* 0x0001e2000c10190e */
[----:B------:R-:W-:-:S03]  /*9410*/  ISETP.GT.AND P5, PT, R11, 0x8, P0 ;  /* 0x000000080b00780c */ /* 0x000fc600007a4270 */
[----:B------:R-:W-:Y:S01]  /*9420*/  @P4 STG.E desc[UR14][R16.64+0x200], R25 ;  /* 0x0002001910004986 */ /* 0x000fe2000c10190e */
[C---:B------:R-:W-:Y:S01]  /*9430*/  ISETP.GT.AND P4, PT, R11.reuse, 0x9, P0 ;  /* 0x000000090b00780c */ /* 0x040fe20000784270 */
[----:B-1----:R-:W-:Y:S02]  /*9440*/  FMUL R143, R28, R15 ;  /* 0x0000000f1c8f7220 */ /* 0x002fe40000400000 */
[----:B------:R1:W-:Y:S01]  /*9450*/  @P6 STG.E desc[UR14][R8.64+0x220], R5 ;  /* 0x0002200508006986 */ /* 0x0003e2000c10190e */
[----:B------:R-:W-:-:S03]  /*9460*/  ISETP.GT.AND P6, PT, R11, 0x8, P2 ;  /* 0x000000080b00780c */ /* 0x000fc600017c4270 */
[----:B------:R-:W-:Y:S01]  /*9470*/  @P1 STG.E desc[UR14][R16.64+0x220], R27 ;  /* 0x0002201b10001986 */ /* 0x000fe2000c10190e */
[C---:B------:R-:W-:Y:S01]  /*9480*/  ISETP.GT.AND P1, PT, R11.reuse, 0x9, P2 ;  /* 0x000000090b00780c */ /* 0x040fe20001724270 */
[----:B0-----:R-:W-:Y:S02]  /*9490*/  FMUL R7, R30, R15 ;  /* 0x0000000f1e077220 */ /* 0x001fe40000400000 */
[----:B------:R-:W-:Y:S01]  /*94a0*/  @P5 STG.E desc[UR14][R18.64+0x200], R143 ;  /* 0x0002008f12005986 */ /* 0x000fe2000c10190e */
[----:B------:R-:W-:-:S03]  /*94b0*/  ISETP.GT.AND P5, PT, R11, 0x10, P0 ;  /* 0x000000100b00780c */ /* 0x000fc600007a4270 */
[----:B------:R-:W-:Y:S01]  /*94c0*/  @P4 STG.E desc[UR14][R20.64+0x200], R29 ;  /* 0x0002001d14004986 */ /* 0x000fe2000c10190e */
[C---:B------:R-:W-:Y:S01]  /*94d0*/  ISETP.GT.AND P4, PT, R11.reuse, 0x11, P0 ;  /* 0x000000110b00780c */ /* 0x040fe20000784270 */
[-C--:B-1----:R-:W-:Y:S01]  /*94e0*/  FMUL R5, R32, R15.reuse ;  /* 0x0000000f20057220 */ /* 0x082fe20000400000 */
[----:B------:R-:W-:Y:S01]  /*94f0*/  FMUL R9, R34, R15 ;  /* 0x0000000f22097220 */ /* 0x000fe20000400000 */
[----:B------:R0:W-:Y:S01]  /*9500*/  @P6 STG.E desc[UR14][R18.64+0x220], R7 ;  /* 0x0002200712006986 */ /* 0x0001e2000c10190e */
[----:B------:R-:W-:-:S03]  /*9510*/  ISETP.GT.AND P6, PT, R11, 0x10, P2 ;  /* 0x000000100b00780c */ /* 0x000fc600017c4270 */
[----:B------:R-:W-:Y:S01]  /*9520*/  @P1 STG.E desc[UR14][R20.64+0x220], R31 ;  /* 0x0002201f14001986 */ /* 0x000fe2000c10190e */
[----:B------:R-:W-:-:S03]  /*9530*/  ISETP.GT.AND P1, PT, R11, 0x11, P2 ;  /* 0x000000110b00780c */ /* 0x000fc60001724270 */
[----:B------:R1:W-:Y:S01]  /*9540*/  @P5 STG.E desc[UR14][R22.64+0x200], R5 ;  /* 0x0002000516005986 */ /* 0x0003e2000c10190e */
[----:B------:R-:W-:-:S03]  /*9550*/  ISETP.GT.AND P5, PT, R11, 0x18, P0 ;  /* 0x000000180b00780c */ /* 0x000fc600007a4270 */
        /* <DEDUP_REMOVED lines=101> */
[----:B------:R-:W-:Y:S01]  /*9bb0*/  ISETP.GT.AND P4, PT, R11, 0x69, P0 ;  /* 0x000000690b00780c */ /* 0x000fe20000784270 */
[----:B0-----:R-:W-:-:S04]  /*9bc0*/  FMUL R9, R76, R15 ;  /* 0x0000000f4c097220 */ /* 0x001fc80000400000 */
[----:B------:R0:W-:Y:S01]  /*9bd0*/  @P1 STG.E desc[UR14][R126.64+0x220], R5 ;  /* 0x000220057e001986 */ /* 0x0001e2000c10190e */
[C---:B------:R-:W-:Y:S01]  /*9be0*/  ISETP.GT.AND P1, PT, R11.reuse, 0x68, P2 ;  /* 0x000000680b00780c */ /* 0x040fe20001724270 */
[----:B-1----:R-:W-:Y:S02]  /*9bf0*/  FMUL R7, R78, R15 ;  /* 0x0000000f4e077220 */ /* 0x002fe40000400000 */
        /* <DEDUP_REMOVED lines=11> */
[-C--:B-1----:R-:W-:Y:S02]  /*9cb0*/  FMUL R9, R84, R15.reuse ;  /* 0x0000000f54097220 */ /* 0x082fe40000400000 */
[----:B------:R1:W-:Y:S01]  /*9cc0*/  @P5 STG.E desc[UR14][R134.64+0x200], R5 ;  /* 0x0002000586005986 */ /* 0x0003e2000c10190e */
[C---:B------:R-:W-:Y:S02]  /*9cd0*/  ISETP.GT.AND P5, PT, R11.reuse, 0x71, P2 ;  /* 0x000000710b00780c */ /* 0x040fe400017a4270 */
[C---:B------:R-:W-:Y:S01]  /*9ce0*/  ISETP.GT.AND P2, PT, R11.reuse, 0x79, P2 ;  /* 0x000000790b00780c */ /* 0x040fe20001744270 */
[----:B------:R2:W-:Y:S01]  /*9cf0*/  @P4 STG.E desc[UR14][R136.64+0x200], R81 ;  /* 0x0002005188004986 */ /* 0x0005e2000c10190e */
[C---:B------:R-:W-:Y:S01]  /*9d00*/  ISETP.GT.AND P4, PT, R11.reuse, 0x78, P0 ;  /* 0x000000780b00780c */ /* 0x040fe20000784270 */
[----:B0-----:R-:W-:Y:S01]  /*9d10*/  FMUL R7, R82, R15 ;  /* 0x0000000f52077220 */ /* 0x001fe20000400000 */
[----:B------:R-:W-:-:S04]  /*9d20*/  ISETP.GT.AND P0, PT, R11, 0x79, P0 ;  /* 0x000000790b00780c */ /* 0x000fc80000704270 */
[----:B------:R2:W-:Y:S01]  /*9d30*/  @P1 STG.E desc[UR14][R134.64+0x220], R7 ;  /* 0x0002200786001986 */ /* 0x0005e2000c10190e */
[----:B-1----:R-:W-:-:S03]  /*9d40*/  FMUL R5, R86, R15 ;  /* 0x0000000f56057220 */ /* 0x002fc60000400000 */
[----:B------:R2:W-:Y:S04]  /*9d50*/  @P5 STG.E desc[UR14][R136.64+0x220], R83 ;  /* 0x0002205388005986 */ /* 0x0005e8000c10190e */
[----:B------:R2:W-:Y:S04]  /*9d60*/  @P4 STG.E desc[UR14][R140.64+0x200], R9 ;  /* 0x000200098c004986 */ /* 0x0005e8000c10190e */
[----:B------:R2:W-:Y:S04]  /*9d70*/  @P0 STG.E desc[UR14][R138.64+0x200], R85 ;  /* 0x000200558a000986 */ /* 0x0005e8000c10190e */
[----:B------:R2:W-:Y:S04]  /*9d80*/  @P6 STG.E desc[UR14][R140.64+0x220], R5 ;  /* 0x000220058c006986 */ /* 0x0005e8000c10190e */
[----:B------:R2:W-:Y:S02]  /*9d90*/  @P2 STG.E desc[UR14][R138.64+0x220], R87 ;  /* 0x000220578a002986 */ /* 0x0005e4000c10190e */
.L_x_273:
[----:B------:R-:W-:Y:S05]  /*9da0*/  BSYNC B0 ;  /* 0x0000000000007941 */ /* 0x000fea0003800000 */
.L_x_21:
[----:B------:R-:W-:Y:S01]  /*9db0*/  ULDC UR8, c[0x0][0xc] ;  /* 0x0000030000087ab9 */ /* 0x000fe20000000800 */
[----:B------:R-:W-:Y:S01]  /*9dc0*/  ULDC UR9, c[0x0][0x10] ;  /* 0x0000040000097ab9 */ /* 0x000fe20000000800 */
[----:B--2---:R-:W2:Y:S01]  /*9dd0*/  LDC R5, c[0x0][0x14] ;  /* 0x00000500ff057b82 */ /* 0x004ea20000000800 */
[----:B------:R-:W-:Y:S01]  /*9de0*/  UIMAD.WIDE.U32 UR8, UR8, UR9, URZ ;  /* 0x00000009080872a5 */ /* 0x000fe2000f8e003f */
[----:B------:R-:W-:Y:S01]  /*9df0*/  PRMT R8, RZ, 0x7610, R8 ;  /* 0x00007610ff087816 */ /* 0x000fe20000000008 */
[----:B------:R-:W-:-:S04]  /*9e00*/  IMAD.MOV.U32 R7, RZ, RZ, -0x1 ;  /* 0xffffffffff077424 */ /* 0x000fc800078e00ff */
[----:B--2---:R-:W-:-:S04]  /*9e10*/  IMAD.WIDE.U32 R2, R5, UR8, R2 ;  /* 0x0000000805027c25 */ /* 0x004fc8000f8e0002 */
[----:B------:R-:W-:Y:S01]  /*9e20*/  IMAD R5, R5, UR9, RZ ;  /* 0x0000000905057c24 */ /* 0x000fe2000f8e02ff */
[----:B------:R-:W-:Y:S02]  /*9e30*/  ULDC.64 UR8, c[0x0][0x750] ;  /* 0x0001d40000087ab9 */ /* 0x000fe40000000a00 */
[----:B------:R-:W-:Y:S01]  /*9e40*/  ISETP.GE.U32.AND P0, PT, R2, UR8, PT ;  /* 0x0000000802007c0c */ /* 0x000fe2000bf06070 */
[----:B------:R-:W-:Y:S02]  /*9e50*/  IMAD.IADD R3, R3, 0x1, R5 ;  /* 0x0000000103037824 */ /* 0x000fe400078e0205 */
[----:B------:R-:W-:-:S03]  /*9e60*/  IMAD.MOV.U32 R5, RZ, RZ, -0x1 ;  /* 0xffffffffff057424 */ /* 0x000fc600078e00ff */
[----:B------:R-:W-:-:S13]  /*9e70*/  ISETP.GE.U32.AND.EX P0, PT, R3, UR9, PT, P0 ;  /* 0x0000000903007c0c */ /* 0x000fda000bf06100 */
[----:B------:R-:W-:Y:S05]  /*9e80*/  @P0 BRA `(.L_x_274) ;  /* 0x0000000400600947 */ /* 0x000fea0003800000 */
[----:B------:R-:W2:Y:S01]  /*9e90*/  S2R R22, SR_CTAID.X ;  /* 0x0000000000167919 */ /* 0x000ea20000002500 */
[----:B------:R-:W1:Y:S01]  /*9ea0*/  LDC.64 R18, c[0x0][0x728] ;  /* 0x0001ca00ff127b82 */ /* 0x000e620000000a00 */
[----:B------:R-:W-:Y:S01]  /*9eb0*/  ULDC UR7, c[0x0][0x150] ;  /* 0x0000540000077ab9 */ /* 0x000fe20000000800 */
[----:B0-----:R-:W-:Y:S01]  /*9ec0*/  IMAD.MOV.U32 R16, RZ, RZ, R2 ;  /* 0x000000ffff107224 */ /* 0x001fe200078e0002 */
[----:B------:R-:W0:Y:S01]  /*9ed0*/  S2R R24, SR_CTAID.Y ;  /* 0x0000000000187919 */ /* 0x000e220000002600 */
[----:B------:R-:W-:-:S04]  /*9ee0*/  IMAD.MOV.U32 R17, RZ, RZ, R3 ;  /* 0x000000ffff117224 */ /* 0x000fc800078e0003 */
[----:B------:R-:W0:Y:S08]  /*9ef0*/  LDC R25, c[0x0][0x144] ;  /* 0x00005100ff197b82 */ /* 0x000e300000000800 */
[----:B------:R-:W0:Y:S08]  /*9f00*/  LDC R12, c[0x0][0x730] ;  /* 0x0001cc00ff0c7b82 */ /* 0x000e300000000800 */
[----:B------:R-:W0:Y:S01]  /*9f10*/  LDC.64 R20, c[0x0][0x720] ;  /* 0x0001c800ff147b82 */ /* 0x000e220000000a00 */
[----:B-1----:R-:W-:-:S04]  /*9f20*/  ISETP.NE.U32.AND P0, PT, R18, RZ, PT ;  /* 0x000000ff1200720c */ /* 0x002fc80003f05070 */
[----:B------:R-:W-:Y:S02]  /*9f30*/  ISETP.NE.AND.EX P0, PT, R19, RZ, PT, P0 ;  /* 0x000000ff1300720c */ /* 0x000fe40003f05300 */
[----:B--2---:R-:W-:-:S05]  /*9f40*/  I2FP.F32.U32 R5, R22 ;  /* 0x0000001600057245 */ /* 0x004fca0000201000 */
[----:B------:R-:W-:-:S04]  /*9f50*/  FMUL R5, R5, UR7 ;  /* 0x0000000705057c20 */ /* 0x000fc80008400000 */
[----:B------:R1:W2:Y:S02]  /*9f60*/  F2I.U32.TRUNC.NTZ R23, R5 ;  /* 0x0000000500177305 */ /* 0x0002a4000020f000 */
[----:B------:R-:W-:Y:S05]  /*9f70*/  @!P0 BRA `(.L_x_275) ;  /* 0x0000000000288947 */ /* 0x000fea0003800000 */
[----:B-1----:R-:W1:Y:S02]  /*9f80*/  LDC R5, c[0x0][0x734] ;  /* 0x0001cd00ff057b82 */ /* 0x002e640000000800 */
[----:B-1----:R-:W-:-:S05]  /*9f90*/  IADD3 R5, P0, R2, R5, RZ ;  /* 0x0000000502057210 */ /* 0x002fca0007f1e0ff */
        /* <DEDUP_REMOVED lines=8> */
.L_x_275:
[----:B------:R-:W3:Y:S01]  /*a020*/  LDC.64 R30, c[0x0][0x740] ;  /* 0x0001d000ff1e7b82 */ /* 0x000ee20000000a00 */
[-C--:B0-----:R-:W-:Y:S01]  /*a030*/  SHF.R.U64 R19, R16, R12.reuse, R17 ;  /* 0x0000000c10137219 */ /* 0x081fe20000001211 */
[----:B--2---:R-:W-:Y:S01]  /*a040*/  IMAD.MOV R23, RZ, RZ, -R23 ;  /* 0x000000ffff177224 */ /* 0x004fe200078e0a17 */
[----:B-1----:R-:W-:Y:S01]  /*a050*/  SHF.R.U32.HI R5, RZ, R12, R17 ;  /* 0x0000000cff057219 */ /* 0x002fe20000011611 */
[----:B------:R-:W-:Y:S01]  /*a060*/  ULDC UR7, c[0x0][0x154] ;  /* 0x0000550000077ab9 */ /* 0x000fe20000000800 */
[----:B------:R-:W-:Y:S01]  /*a070*/  IADD3 R7, P0, RZ, -R19, RZ ;  /* 0x80000013ff077210 */ /* 0x000fe20007f1e0ff */
[----:B------:R-:W-:Y:S02]  /*a080*/  IMAD R25, R25, R23, R22 ;  /* 0x0000001719197224 */ /* 0x000fe400078e0216 */
[----:B------:R-:W0:Y:S01]  /*a090*/  LDC R16, c[0x0][0x718] ;  /* 0x0001c600ff107b82 */ /* 0x000e220000000800 */
[----:B------:R-:W-:Y:S02]  /*a0a0*/  IMAD.MOV.U32 R11, RZ, RZ, 0x1 ;  /* 0x00000001ff0b7424 */ /* 0x000fe400078e00ff */
[----:B------:R-:W-:-:S02]  /*a0b0*/  IMAD.X R5, RZ, RZ, ~R5, P0 ;  /* 0x000000ffff057224 */ /* 0x000fc400000e0e05 */
[----:B------:R-:W-:-:S03]  /*a0c0*/  IMAD.WIDE.U32 R8, R7, R20, R2 ;  /* 0x0000001407087225 */ /* 0x000fc600078e0002 */
[----:B------:R-:W1:Y:S01]  /*a0d0*/  LDC R26, c[0x0][0x708] ;  /* 0x0001c200ff1a7b82 */ /* 0x000e620000000800 */
[----:B------:R-:W-:-:S04]  /*a0e0*/  IMAD R10, R5, R20, RZ ;  /* 0x00000014050a7224 */ /* 0x000fc800078e02ff */
[----:B------:R-:W-:Y:S01]  /*a0f0*/  IMAD R5, R7, R21, R10 ;  /* 0x0000001507057224 */ /* 0x000fe200078e020a */
[----:B------:R-:W-:Y:S02]  /*a100*/  I2FP.F32.U32 R7, R24 ;  /* 0x0000001800077245 */ /* 0x000fe40000201000 */
[----:B------:R-:W2:Y:S01]  /*a110*/  LDC R28, c[0x0][0x758] ;  /* 0x0001d600ff1c7b82 */ /* 0x000ea20000000800 */
[----:B------:R-:W-:Y:S01]  /*a120*/  IMAD.IADD R5, R9, 0x1, R5 ;  /* 0x0000000109057824 */ /* 0x000fe200078e0205 */
[----:B---3--:R-:W-:Y:S01]  /*a130*/  ISETP.NE.U32.AND P0, PT, R30, RZ, PT ;  /* 0x000000ff1e00720c */ /* 0x008fe20003f05070 */
[----:B------:R-:W-:Y:S01]  /*a140*/  FMUL R7, R7, UR7 ;  /* 0x0000000707077c20 */ /* 0x000fe20008400000 */
[----:B------:R-:W-:Y:S02]  /*a150*/  IMAD.MOV.U32 R9, RZ, RZ, -0x1 ;  /* 0xffffffffff097424 */ /* 0x000fe400078e00ff */
[----:B------:R-:W-:Y:S01]  /*a160*/  ISETP.NE.AND.EX P0, PT, R31, RZ, PT, P0 ;  /* 0x000000ff1f00720c */ /* 0x000fe20003f05300 */
[----:B------:R3:W2:Y:S01]  /*a170*/  F2I.U32.TRUNC.NTZ R21, R7 ;  /* 0x0000000700157305 */ /* 0x0006a2000020f000 */
[----:B------:R-:W3:Y:S01]  /*a180*/  LDC R23, c[0x0][0x148] ;  /* 0x00005200ff177b82 */ /* 0x000ee20000000800 */
[----:B0-----:R-:W-:-:S02]  /*a190*/  SHF.R.U64 R18, R8, R16, R5 ;  /* 0x0000001008127219 */ /* 0x001fc40000001205 */
[----:B------:R-:W-:-:S05]  /*a1a0*/  SHF.R.U32.HI R5, RZ, R16, R5 ;  /* 0x00000010ff057219 */ /* 0x000fca0000011605 */
[----:B------:R-:W0:Y:S01]  /*a1b0*/  LDC R22, c[0x0][0x700] ;  /* 0x0001c000ff167b82 */ /* 0x000e220000000800 */
[-CC-:B-1----:R-:W-:Y:S02]  /*a1c0*/  SHF.R.U64 R12, R18, R26.reuse, R5.reuse ;  /* 0x0000001a120c7219 */ /* 0x182fe40000001205 */
[----:B------:R-:W-:-:S05]  /*a1d0*/  SHF.R.U32.HI R5, RZ, R26, R5 ;  /* 0x0000001aff057219 */ /* 0x000fca0000011605 */
[----:B------:R-:W1:Y:S01]  /*a1e0*/  LDC R29, c[0x0][0x748] ;  /* 0x0001d200ff1d7b82 */ /* 0x000e620000000800 */
[-C--:B--2---:R-:W-:Y:S02]  /*a1f0*/  SHF.L.U32 R8, R9, R28.reuse, RZ ;  /* 0x0000001c09087219 */ /* 0x084fe400000006ff */
[-CC-:B------:R-:W-:Y:S02]  /*a200*/  SHF.R.U64 R20, R12, R28.reuse, R5.reuse ;  /* 0x0000001c0c147219 */ /* 0x180fe40000001205 */
[----:B------:R-:W-:Y:S02]  /*a210*/  SHF.R.U32.HI R9, RZ, R28, R5 ;  /* 0x0000001cff097219 */ /* 0x000fe40000011605 */
[----:B------:R-:W-:Y:S01]  /*a220*/  LOP3.LUT R27, RZ, R8, RZ, 0x33, !PT ;  /* 0x00000008ff1b7212 */ /* 0x000fe200078e33ff */
[----:B------:R-:W2:Y:S01]  /*a230*/  LDC R32, c[0x0][0x738] ;  /* 0x0001ce00ff207b82 */ /* 0x000ea20000000800 */
[----:B------:R-:W-:Y:S01]  /*a240*/  SHF.L.U32 R28, R11, R28, RZ ;  /* 0x0000001c0b1c7219 */ /* 0x000fe200000006ff */
[----:B------:R-:W-:-:S06]  /*a250*/  IMAD.MOV.U32 R8, RZ, RZ, R20 ;  /* 0x000000ffff087224 */ /* 0x000fcc00078e0014 */
[----:B------:R-:W0:Y:S01]  /*a260*/  LDC R33, c[0x0][0x710] ;  /* 0x0001c400ff217b82 */ /* 0x000e220000000800 */
[----:B------:R-:W-:Y:S05]  /*a270*/  @!P0 BRA `(.L_x_276) ;  /* 0x0000000000288947 */ /* 0x000fea0003800000 */
[----:B------:R-:W4:Y:S02]  /*a280*/  LDC R5, c[0x0][0x74c] ;  /* 0x0001d300ff057b82 */ /* 0x000f240000000800 */
[----:B----4-:R-:W-:-:S05]  /*a290*/  IADD3 R5, P0, R20, R5, RZ ;  /* 0x0000000514057210 */ /* 0x010fca0007f1e0ff */
[----:B---3--:R-:W-:-:S04]  /*a2a0*/  IMAD.X R7, RZ, RZ, R9, P0 ;  /* 0x000000ffff077224 */ /* 0x008fc800000e0609 */
[----:B------:R-:W-:-:S04]  /*a2b0*/  IMAD.WIDE.U32 R8, R7, R30, RZ ;  /* 0x0000001e07087225 */ /* 0x000fc800078e00ff */
[----:B------:R-:W-:-:S04]  /*a2c0*/  IMAD.WIDE.U32 R10, P0, R5, R31, R8 ;  /* 0x0000001f050a7225 */ /* 0x000fc80007800008 */
[----:B------:R-:W-:-:S04]  /*a2d0*/  IMAD.WIDE.U32 R8, R5, R30, RZ ;  /* 0x0000001e05087225 */ /* 0x000fc800078e00ff */
[----:B------:R-:W-:Y:S01]  /*a2e0*/  IMAD.X R17, RZ, RZ, RZ, P0 ;  /* 0x000000ffff117224 */ /* 0x000fe200000e06ff */
[----:B------:R-:W-:Y:S01]  /*a2f0*/  IADD3 RZ, P0, R9, R10, RZ ;  /* 0x0000000a09ff7210 */ /* 0x000fe20007f1e0ff */
[----:B------:R-:W-:-:S04]  /*a300*/  IMAD.MOV.U32 R16, RZ, RZ, R11 ;  /* 0x000000ffff107224 */ /* 0x000fc800078e000b */
[----:B------:R-:W-:-:S08]  /*a310*/  IMAD.WIDE.U32.X R8, R7, R31, R16, P0 ;  /* 0x0000001f07087225 */ /* 0x000fd000000e0410 */
.L_x_276:
[----:B-1----:R-:W-:Y:S01]  /*a320*/  SHF.R.U64 R5, R8, R29, R9 ;  /* 0x0000001d08057219 */ /* 0x002fe20000001209 */
[----:B0-----:R-:W-:Y:S01]  /*a330*/  VIADD R9, R22, 0xffffffff ;  /* 0xffffffff16097836 */ /* 0x001fe20000000000 */
[----:B------:R-:W-:Y:S01]  /*a340*/  LOP3.LUT R10, R12, R27, RZ, 0xc0, !PT ;  /* 0x0000001b0c0a7212 */ /* 0x000fe200078ec0ff */
[----:B------:R-:W-:Y:S02]  /*a350*/  IMAD.MOV R21, RZ, RZ, -R21 ;  /* 0x000000ffff157224 */ /* 0x000fe400078e0a15 */
[----:B---3--:R-:W-:Y:S01]  /*a360*/  IMAD.MOV R7, RZ, RZ, -R5 ;  /* 0x000000ffff077224 */ /* 0x008fe200078e0a05 */
[----:B------:R-:W-:Y:S01]  /*a370*/  LOP3.LUT R18, R18, R9, RZ, 0xc0, !PT ;  /* 0x0000000912127212 */ /* 0x000fe200078ec0ff */
[----:B------:R-:W-:Y:S02]  /*a380*/  IMAD R10, R28, R5, R10 ;  /* 0x000000051c0a7224 */ /* 0x000fe400078e020a */
[----:B------:R-:W-:Y:S02]  /*a390*/  @P3 IMAD R25, R23, R21, R24 ;  /* 0x0000001517193224 */ /* 0x000fe400078e0218 */
[----:B--2---:R-:W-:-:S02]  /*a3a0*/  IMAD R5, R7, R32, R20 ;  /* 0x0000002007057224 */ /* 0x004fc400078e0214 */
[----:B------:R-:W-:Y:S02]  /*a3b0*/  IMAD R10, R10, R33, R25 ;  /* 0x000000210a0a7224 */ /* 0x000fe400078e0219 */
[----:B------:R-:W-:Y:S02]  /*a3c0*/  IMAD R5, R5, R22, R18 ;  /* 0x0000001605057224 */ /* 0x000fe400078e0212 */
[----:B------:R-:W-:-:S03]  /*a3d0*/  IMAD.MOV.U32 R8, RZ, RZ, 0x1 ;  /* 0x00000001ff087424 */ /* 0x000fc600078e00ff */
[----:B------:R-:W-:Y:S02]  /*a3e0*/  SEL R7, R5, R10, !P3 ;  /* 0x0000000a05077207 */ /* 0x000fe40005800000 */
[----:B------:R-:W-:Y:S01]  /*a3f0*/  SEL R10, R10, R5, !P3 ;  /* 0x000000050a0a7207 */ /* 0x000fe20005800000 */
[----:B------:R-:W-:-:S07]  /*a400*/  IMAD.MOV.U32 R5, RZ, RZ, R19 ;  /* 0x000000ffff057224 */ /* 0x000fce00078e0013 */
.L_x_274:
[----:B------:R-:W-:-:S13]  /*a410*/  LOP3.LUT P0, RZ, R8, 0xff, RZ, 0xc0, !PT ;  /* 0x000000ff08ff7812 */ /* 0x000fda000780c0ff */
[----:B------:R-:W-:Y:S05]  /*a420*/  @P0 BRA `(.L_x_277) ;  /* 0xffffff6800d80947 */ /* 0x000fea000383ffff */
[----:B------:R-:W-:Y:S05]  /*a430*/  EXIT ;  /* 0x000000000000794d */ /* 0x000fea0003800000 */
.L_x_3:
[----:B0-----:R-:W-:Y:S01]  /*a440*/  ULDC.64 UR4, c[0x0][0x750] ;  /* 0x0001d40000047ab9 */ /* 0x001fe20000000a00 */
        /* <DEDUP_REMOVED lines=25> */
.L_x_279:
        /* <DEDUP_REMOVED lines=13> */
[----:B------:R-:W3:Y:S02]  /*a6b0*/  F2I.U32.TRUNC.NTZ R14, R14 ;  /* 0x0000000e000e7305 */ /* 0x000ee4000020f000 */
[----:B------:R-:W-:-:S04]  /*a6c0*/  IMAD R9, R9, R21, R10 ;  /* 0x0000001509097224 */ /* 0x000fc800078e020a */
[----:B------:R-:W-:Y:S01]  /*a6d0*/  IMAD.IADD R7, R7, 0x1, R9 ;  /* 0x0000000107077824 */ /* 0x000fe200078e0209 */
[----:B------:R-:W4:Y:S01]  /*a6e0*/  LDC R20, c[0x0][0x708] ;  /* 0x0001c200ff147b82 */ /* 0x000f220000000800 */
[----:B------:R-:W-:Y:S02]  /*a6f0*/  I2FP.F32.U32 R9, R11 ;  /* 0x0000000b00097245 */ /* 0x000fe40000201000 */
[----:B0-----:R-:W-:-:S03]  /*a700*/  ISETP.NE.U32.AND P0, PT, R24, RZ, PT ;  /* 0x000000ff1800720c */ /* 0x001fc60003f05070 */
[----:B------:R-:W-:Y:S01]  /*a710*/  FMUL R9, R9, UR4 ;  /* 0x0000000409097c20 */ /* 0x000fe20008400000 */
[----:B------:R-:W-:Y:S01]  /*a720*/  ISETP.NE.AND.EX P0, PT, R25, RZ, PT, P0 ;  /* 0x000000ff1900720c */ /* 0x000fe20003f05300 */
[----:B------:R-:W0:Y:S01]  /*a730*/  LDC R13, c[0x0][0x758] ;  /* 0x0001d600ff0d7b82 */ /* 0x000e220000000800 */
[-CC-:B-1----:R-:W-:Y:S01]  /*a740*/  SHF.R.U64 R10, R6, R12.reuse, R7.reuse ;  /* 0x0000000c060a7219 */ /* 0x182fe20000001207 */
[----:B---3--:R-:W-:Y:S01]  /*a750*/  IMAD.MOV R6, RZ, RZ, -R14 ;  /* 0x000000ffff067224 */ /* 0x008fe200078e0a0e */
[----:B------:R-:W-:Y:S01]  /*a760*/  SHF.R.U32.HI R7, RZ, R12, R7 ;  /* 0x0000000cff077219 */ /* 0x000fe20000011607 */
[----:B------:R1:W3:Y:S01]  /*a770*/  F2I.U32.TRUNC.NTZ R14, R9 ;  /* 0x00000009000e7305 */ /* 0x0002e2000020f000 */
[----:B------:R-:W-:-:S03]  /*a780*/  IMAD.MOV.U32 R12, RZ, RZ, -0x1 ;  /* 0xffffffffff0c7424 */ /* 0x000fc600078e00ff */
[----:B------:R-:W1:Y:S01]  /*a790*/  LDC R18, c[0x0][0x148] ;  /* 0x00005200ff127b82 */ /* 0x000e620000000800 */
[----:B--2---:R-:W-:Y:S02]  /*a7a0*/  IMAD R22, R15, R6, R8 ;  /* 0x000000060f167224 */ /* 0x004fe400078e0208 */
[----:B------:R-:W-:-:S05]  /*a7b0*/  IMAD.MOV.U32 R8, RZ, RZ, 0x1 ;  /* 0x00000001ff087424 */ /* 0x000fca00078e00ff */
[----:B------:R-:W2:Y:S01]  /*a7c0*/  LDC R21, c[0x0][0x700] ;  /* 0x0001c000ff157b82 */ /* 0x000ea20000000800 */
[-CC-:B----4-:R-:W-:Y:S02]  /*a7d0*/  SHF.R.U64 R17, R10, R20.reuse, R7.reuse ;  /* 0x000000140a117219 */ /* 0x190fe40000001207 */
[----:B------:R-:W-:-:S05]  /*a7e0*/  SHF.R.U32.HI R6, RZ, R20, R7 ;  /* 0x00000014ff067219 */ /* 0x000fca0000011607 */
[----:B------:R-:W4:Y:S01]  /*a7f0*/  LDC R23, c[0x0][0x748] ;  /* 0x0001d200ff177b82 */ /* 0x000f220000000800 */
[-CC-:B0-----:R-:W-:Y:S02]  /*a800*/  SHF.R.U64 R19, R17, R13.reuse, R6.reuse ;  /* 0x0000000d11137219 */ /* 0x181fe40000001206 */
[-C--:B------:R-:W-:Y:S02]  /*a810*/  SHF.L.U32 R12, R12, R13.reuse, RZ ;  /* 0x0000000d0c0c7219 */ /* 0x080fe400000006ff */
[-C--:B------:R-:W-:Y:S01]  /*a820*/  SHF.R.U32.HI R7, RZ, R13.reuse, R6 ;  /* 0x0000000dff077219 */ /* 0x080fe20000011606 */
[----:B------:R-:W-:Y:S01]  /*a830*/  IMAD.MOV.U32 R6, RZ, RZ, R19 ;  /* 0x000000ffff067224 */ /* 0x000fe200078e0013 */
[----:B------:R-:W-:Y:S01]  /*a840*/  SHF.L.U32 R20, R8, R13, RZ ;  /* 0x0000000d08147219 */ /* 0x000fe200000006ff */
[----:B------:R-:W0:Y:S01]  /*a850*/  LDC R26, c[0x0][0x738] ;  /* 0x0001ce00ff1a7b82 */ /* 0x000e220000000800 */
[----:B------:R-:W-:-:S07]  /*a860*/  LOP3.LUT R28, RZ, R12, RZ, 0x33, !PT ;  /* 0x0000000cff1c7212 */ /* 0x000fce00078e33ff */
[----:B------:R-:W0:Y:S01]  /*a870*/  LDC R27, c[0x0][0x710] ;  /* 0x0001c400ff1b7b82 */ /* 0x000e220000000800 */
[----:B-1-3--:R-:W-:Y:S05]  /*a880*/  @!P0 BRA `(.L_x_280) ;  /* 0x0000000000288947 */ /* 0x00afea0003800000 */
[----:B------:R-:W1:Y:S02]  /*a890*/  LDC R6, c[0x0][0x74c] ;  /* 0x0001d300ff067b82 */ /* 0x000e640000000800 */
        /* <DEDUP_REMOVED lines=9> */
.L_x_280:
[----:B----4-:R-:W-:Y:S01]  /*a930*/  SHF.R.U64 R7, R6, R23, R7 ;  /* 0x0000001706077219 */ /* 0x010fe20000001207 */
[----:B--2---:R-:W-:Y:S01]  /*a940*/  VIADD R9, R21, 0xffffffff ;  /* 0xffffffff15097836 */ /* 0x004fe20000000000 */
[----:B------:R-:W-:Y:S01]  /*a950*/  LOP3.LUT R6, R17, R28, RZ, 0xc0, !PT ;  /* 0x0000001c11067212 */ /* 0x000fe200078ec0ff */
[----:B------:R-:W-:Y:S02]  /*a960*/  IMAD.MOV R14, RZ, RZ, -R14 ;  /* 0x000000ffff0e7224 */ /* 0x000fe400078e0a0e */
[----:B------:R-:W-:Y:S01]  /*a970*/  IMAD.MOV R8, RZ, RZ, -R7 ;  /* 0x000000ffff087224 */ /* 0x000fe200078e0a07 */
[----:B------:R-:W-:Y:S01]  /*a980*/  LOP3.LUT R9, R10, R9, RZ, 0xc0, !PT ;  /* 0x000000090a097212 */ /* 0x000fe200078ec0ff */
[----:B------:R-:W-:Y:S02]  /*a990*/  IMAD R7, R20, R7, R6 ;  /* 0x0000000714077224 */ /* 0x000fe400078e0206 */
[----:B------:R-:W-:Y:S02]  /*a9a0*/  @P3 IMAD R22, R18, R14, R11 ;  /* 0x0000000e12163224 */ /* 0x000fe400078e020b */
[----:B0-----:R-:W-:-:S02]  /*a9b0*/  IMAD R6, R8, R26, R19 ;  /* 0x0000001a08067224 */ /* 0x001fc400078e0213 */
[----:B------:R-:W-:Y:S02]  /*a9c0*/  IMAD R7, R7, R27, R22 ;  /* 0x0000001b07077224 */ /* 0x000fe400078e0216 */
[----:B------:R-:W-:Y:S02]  /*a9d0*/  IMAD.MOV.U32 R10, RZ, RZ, 0x1 ;  /* 0x00000001ff0a7424 */ /* 0x000fe400078e00ff */
[----:B------:R-:W-:-:S03]  /*a9e0*/  IMAD R8, R6, R21, R9 ;  /* 0x0000001506087224 */ /* 0x000fc600078e0209 */
[----:B------:R-:W-:Y:S01]  /*a9f0*/  PRMT R6, R10, 0x7610, R6 ;  /* 0x000076100a067816 */ /* 0x000fe20000000006 */
[----:B------:R-:W-:Y:S01]  /*aa00*/  IMAD.MOV.U32 R10, RZ, RZ, R16 ;  /* 0x000000ffff0a7224 */ /* 0x000fe200078e0010 */
[----:B------:R-:W-:Y:S02]  /*aa10*/  SEL R14, R8, R7, !P3 ;  /* 0x00000007080e7207 */ /* 0x000fe40005800000 */
[----:B------:R-:W-:-:S07]  /*aa20*/  SEL R7, R7, R8, !P3 ;  /* 0x0000000807077207 */ /* 0x000fce0005800000 */
.L_x_278:
[----:B------:R-:W-:-:S08]  /*aa30*/  NOP ;  /* 0x0000000000007918 */ /* 0x000fd00000000000 */
[----:B------:R-:W0:-:S00]  /*aa40*/  USETMAXREG.DEALLOC.CTAPOOL 0x28 ;  /* 0x00000028000079c8 */ /* 0x000e0000080e0500 */
[----:B0-----:R-:W-:-:S13]  /*aa50*/  ISETP.NE.AND P0, PT, R5, RZ, PT ;  /* 0x000000ff0500720c */ /* 0x001fda0003f05270 */
[----:B------:R-:W-:Y:S05]  /*aa60*/  @P0 EXIT ;  /* 0x000000000000094d */ /* 0x000fea0003800000 */
[----:B------:R-:W-:Y:S01]  /*aa70*/  LOP3.LUT P0, RZ, R6, 0xff, RZ, 0xc0, !PT ;  /* 0x000000ff06ff7812 */ /* 0x000fe2000780c0ff */
[----:B------:R-:W-:Y:S02]  /*aa80*/  IMAD.MOV.U32 R5, RZ, RZ, 0x1 ;  /* 0x00000001ff057424 */ /* 0x000fe400078e00ff */
[----:B------:R-:W-:-:S10]  /*aa90*/  IMAD.MOV.U32 R13, RZ, RZ, RZ ;  /* 0x000000ffff0d7224 */ /* 0x000fd400078e00ff */
[----:B------:R-:W-:Y:S05]  /*aaa0*/  @!P0 BRA `(.L_x_281) ;  /* 0x0000000c00588947 */ /* 0x000fea0003800000 */
[----:B------:R-:W0:Y:S01]  /*aab0*/  LDC R5, c[0x0][0x28c] ;  /* 0x0000a300ff057b82 */ /* 0x000e220000000800 */
[----:B------:R-:W-:Y:S01]  /*aac0*/  ULDC UR5, c[0x0][0x758] ;  /* 0x0001d60000057ab9 */ /* 0x000fe20000000800 */
[----:B------:R-:W-:Y:S01]  /*aad0*/  UMOV UR7, 0xffffffff ;  /* 0xffffffff00077882 */ /* 0x000fe20000000000 */
[----:B------:R-:W-:Y:S01]  /*aae0*/  ULDC UR6, c[0x0][0xc] ;  /* 0x0000030000067ab9 */ /* 0x000fe20000000800 */
[----:B------:R-:W-:Y:S01]  /*aaf0*/  USHF.L.U32 UR9, UR7, UR5, URZ ;  /* 0x0000000507097299 */ /* 0x000fe2000800063f */
[C---:B------:R-:W-:Y:S01]  /*ab00*/  LOP3.LUT P2, RZ, R0.reuse, 0x7f, RZ, 0xc0, !PT ;  /* 0x0000007f00ff7812 */ /* 0x040fe2000784c0ff */
[----:B------:R-:W-:Y:S01]  /*ab10*/  UMOV UR8, 0x1 ;  /* 0x0000000100087882 */ /* 0x000fe20000000000 */
[----:B------:R-:W-:Y:S01]  /*ab20*/  ULDC UR7, c[0x0][0x10] ;  /* 0x0000040000077ab9 */ /* 0x000fe20000000800 */
[----:B------:R-:W-:Y:S01]  /*ab30*/  LOP3.LUT P0, RZ, R0, 0x1f, RZ, 0xc0, !PT ;  /* 0x0000001f00ff7812 */ /* 0x000fe2000780c0ff */
[----:B------:R-:W-:Y:S01]  /*ab40*/  UIMAD.WIDE.U32 UR6, UR6, UR7, URZ ;  /* 0x00000007060672a5 */ /* 0x000fe2000f8e003f */
[----:B------:R-:W-:Y:S01]  /*ab50*/  BSSY B0, `(.L_x_281) ;  /* 0x00000cb000007945 */ /* 0x000fe20003800000 */
[----:B------:R-:W-:Y:S01]  /*ab60*/  USHF.L.U32 UR5, UR8, UR5, URZ ;  /* 0x0000000508057299 */ /* 0x000fe2000800063f */
[----:B------:R-:W-:Y:S01]  /*ab70*/  IMAD.MOV.U32 R15, RZ, RZ, 0x1 ;  /* 0x00000001ff0f7424 */ /* 0x000fe200078e00ff */
[----:B------:R-:W-:Y:S01]  /*ab80*/  LOP3.LUT R16, R4, 0x2, RZ, 0xfc, !PT ;  /* 0x0000000204107812 */ /* 0x000fe200078efcff */
[----:B------:R-:W-:Y:S01]  /*ab90*/  ULDC UR8, c[0x0][0x14] ;  /* 0x0000050000087ab9 */ /* 0x000fe20000000800 */
[----:B------:R-:W-:Y:S01]  /*aba0*/  PLOP3.LUT P0, PT, P0, P2, PT, 0x8a, 0x0 ;  /* 0x000000000000781c */ /* 0x000fe20000705172 */
[----:B------:R-:W-:Y:S01]  /*abb0*/  UIMAD.WIDE.U32 UR30, UR6, UR8, URZ ;  /* 0x00000008061e72a5 */ /* 0x000fe2000f8e003f */
[----:B------:R-:W-:Y:S01]  /*abc0*/  IMAD.MOV.U32 R13, RZ, RZ, RZ ;  /* 0x000000ffff0d7224 */ /* 0x000fe200078e00ff */
[----:B------:R-:W-:Y:S01]  /*abd0*/  UIMAD UR13, UR7, UR8, URZ ;  /* 0x00000008070d72a4 */ /* 0x000fe2000f8e023f */
[----:B------:R-:W-:Y:S01]  /*abe0*/  ULDC UR4, c[0x0][0x700] ;  /* 0x0001c00000047ab9 */ /* 0x000fe20000000800 */
[----:B------:R-:W-:-:S02]  /*abf0*/  ULOP3.LUT UR21, URZ, UR9, URZ, 0x33, !UPT ;  /* 0x000000093f157292 */ /* 0x000fc4000f8e333f */
[----:B------:R-:W-:Y:S01]  /*ac00*/  UIADD3 UR4, UR4, -0x1, URZ ;  /* 0xffffffff04047890 */ /* 0x000fe2000fffe03f */
[----:B0-----:R-:W-:Y:S01]  /*ac10*/  VIADD R5, R5, 0x3f ;  /* 0x0000003f05057836 */ /* 0x001fe20000000000 */
[----:B------:R-:W-:Y:S01]  /*ac20*/  UIADD3 UR13, UR31, UR13, URZ ;  /* 0x0000000d1f0d7290 */ /* 0x000fe2000fffe03f */
[----:B------:R-:W-:-:S03]  /*ac30*/  ULDC.64 UR32, c[0x0][0x198] ;  /* 0x0000660000207ab9 */ /* 0x000fc60000000a00 */
[----:B------:R-:W-:-:S04]  /*ac40*/  SHF.R.S32.HI R6, RZ, 0x1f, R5 ;  /* 0x0000001fff067819 */ /* 0x000fc80000011405 */
[----:B------:R-:W-:Y:S01]  /*ac50*/  LEA.HI R6, R6, R5, RZ, 0x6 ;  /* 0x0000000506067211 */ /* 0x000fe200078f30ff */
[----:B------:R-:W-:-:S03]  /*ac60*/  IMAD.MOV.U32 R5, RZ, RZ, 0x1 ;  /* 0x00000001ff057424 */ /* 0x000fc600078e00ff */
[----:B------:R-:W-:-:S05]  /*ac70*/  SHF.R.S32.HI R12, RZ, 0x6, R6 ;  /* 0x00000006ff0c7819 */ /* 0x000fca0000011406 */
[----:B------:R-:W-:-:S07]  /*ac80*/  VIADD R0, R12, 0x1 ;  /* 0x000000010c007836 */ /* 0x000fce0000000000 */
.L_x_293:
[----:B------:R-:W-:-:S03]  /*ac90*/  UMOV UR6, 0xffffffff ;  /* 0xffffffff00067882 */ /* 0x000fc60000000000 */
[----:B------:R-:W-:Y:S05]  /*aca0*/  BRA.DIV UR6, `(.L_x_282) ;  /* 0x0000000e06f87947 */ /* 0x000fea000b800000 */
[----:B------:R-:W-:-:S13]  /*acb0*/  ELECT P1, URZ, PT ;  /* 0x00000000003f782f */ /* 0x000fda0003820000 */
.L_x_306:
[----:B------:R-:W0:Y:S01]  /*acc0*/  LDC R6, c[0x0][0x28c] ;  /* 0x0000a300ff067b82 */ /* 0x000e220000000800 */
[----:B------:R-:W-:Y:S01]  /*acd0*/  BSSY B1, `(.L_x_283) ;  /* 0x0000042000017945 */ /* 0x000fe20003800000 */
[----:B0-----:R-:W-:-:S13]  /*ace0*/  ISETP.LT.OR P1, PT, R6, 0x1, !P1 ;  /* 0x000000010600780c */ /* 0x001fda0004f21670 */
[----:B------:R-:W-:Y:S05]  /*acf0*/  @P1 BRA `(.L_x_284) ;  /* 0x0000000000fc1947 */ /* 0x000fea0003800000 */
[----:B------:R-:W-:Y:S01]  /*ad00*/  IMAD.SHL.U32 R17, R7, 0x100, RZ ;  /* 0x0000010007117824 */ /* 0x000fe200078e00ff */
[----:B------:R-:W-:Y:S01]  /*ad10*/  CS2R R20, SRZ ;  /* 0x0000000000147805 */ /* 0x000fe2000001ff00 */
[----:B------:R-:W-:Y:S02]  /*ad20*/  IMAD.SHL.U32 R18, R14, 0x80, RZ ;  /* 0x000000800e127824 */ /* 0x000fe400078e00ff */
[----:B------:R-:W-:Y:S02]  /*ad30*/  IMAD.MOV.U32 R6, RZ, RZ, R0 ;  /* 0x000000ffff067224 */ /* 0x000fe400078e0000 */
[----:B------:R-:W-:Y:S02]  /*ad40*/  IMAD.MOV.U32 R7, RZ, RZ, R5 ;  /* 0x000000ffff077224 */ /* 0x000fe400078e0005 */
[----:B------:R-:W-:Y:S02]  /*ad50*/  IMAD.MOV.U32 R8, RZ, RZ, R13 ;  /* 0x000000ffff087224 */ /* 0x000fe400078e000d */
[----:B------:R-:W-:-:S07]  /*ad60*/  IMAD.MOV.U32 R22, RZ, RZ, RZ ;  /* 0x000000ffff167224 */ /* 0x000fce00078e00ff */
.L_x_288:
[----:B------:R-:W0:Y:S01]  /*ad70*/  S2R R14, SR_CgaCtaId ;  /* 0x00000000000e7919 */ /* 0x000e220000008800 */
[----:B------:R-:W-:Y:S01]  /*ad80*/  MOV R9, 0x400 ;  /* 0x0000040000097802 */ /* 0x000fe20000000f00 */
[----:B------:R-:W1:Y:S03]  /*ad90*/  @!P2 LDC R11, c[0x0][0x640] ;  /* 0x00019000ff0bab82 */ /* 0x000e660000000800 */
[----:B0-----:R-:W-:Y:S02]  /*ada0*/  LEA R19, R14, R9, 0x18 ;  /* 0x000000090e137211 */ /* 0x001fe400078ec0ff */
[----:B------:R-:W-:-:S03]  /*adb0*/  SHF.L.U32 R9, R7, 0x1f, RZ ;  /* 0x0000001f07097819 */ /* 0x000fc600000006ff */
[----:B------:R-:W-:-:S04]  /*adc0*/  IMAD R14, R8, 0x8, R19 ;  /* 0x00000008080e7824 */ /* 0x000fc800078e0213 */
[----:B------:R-:W0:Y:S02]  /*add0*/  SYNCS.PHASECHK.TRANS64.TRYWAIT P1, [R14+URZ+0x30], R9 ;  /* 0x000030090e0075a7 */ /* 0x000e24000802017f */
[----:B01----:R-:W-:Y:S05]  /*ade0*/  @!P1 BRA `(.L_x_285) ;  /* 0x0000000c00c89947 */ /* 0x003fea0003800000 */
.L_x_307:
[----:B0-----:R-:W-:Y:S01]  /*adf0*/  PRMT R9, R16, 0x9910, RZ ;  /* 0x0000991010097816 */ /* 0x001fe200000000ff */
[----:B------:R0:W-:Y:S03]  /*ae00*/  @!P2 SYNCS.ARRIVE.TRANS64 RZ, [R14+URZ], R11 ;  /* 0x0000000b0effa9a7 */ /* 0x0001e6000800003f */
[----:B------:R-:W-:-:S13]  /*ae10*/  ISETP.NE.AND P1, PT, R9, 0x2, PT ;  /* 0x000000020900780c */ /* 0x000fda0003f25270 */
[----:B0-----:R-:W-:Y:S05]  /*ae20*/  @P1 BRA `(.L_x_286) ;  /* 0x0000000000041947 */ /* 0x001fea0003800000 */
[----:B------:R-:W-:Y:S01]  /*ae30*/  BPT.TRAP 0x1 ;  /* 0x000000040000795c */ /* 0x000fe20000300000 */
.L_x_286:
[----:B------:R-:W-:Y:S05]  /*ae40*/  @P0 BRA `(.L_x_287) ;  /* 0x0000000000040947 */ /* 0x000fea0003800000 */
[----:B------:R-:W-:Y:S01]  /*ae50*/  BPT.TRAP 0x1 ;  /* 0x000000040000795c */ /* 0x000fe20000300000 */
.L_x_287:
[--C-:B------:R-:W-:Y:S01]  /*ae60*/  IMAD R9, R8, 0x4000, R19.reuse ;  /* 0x0000400008097824 */ /* 0x100fe200078e0213 */
[----:B------:R-:W-:Y:S01]  /*ae70*/  R2UR UR25, R14 ;  /* 0x000000000e1972ca */ /* 0x000fe200000e0000 */
[----:B------:R-:W-:Y:S01]  /*ae80*/  IMAD R19, R8, 0x800, R19 ;  /* 0x0000080008137824 */ /* 0x000fe200078e0213 */
[----:B------:R-:W-:Y:S01]  /*ae90*/  R2UR UR27, R17 ;  /* 0x00000000111b72ca */ /* 0x000fe200000e0000 */
[----:B------:R-:W-:Y:S01]  /*aea0*/  VIADD R6, R6, 0xffffffff ;  /* 0xffffffff06067836 */ /* 0x000fe20000000000 */
[----:B------:R-:W-:Y:S01]  /*aeb0*/  R2UR UR8, R9 ;  /* 0x00000000090872ca */ /* 0x000fe200000e0000 */
[----:B------:R-:W-:Y:S01]  /*aec0*/  UIADD3 UR6, UP0, UR32, 0xf0, URZ ;  /* 0x000000f020067890 */ /* 0x000fe2000ff1e03f */
[----:B------:R-:W-:Y:S01]  /*aed0*/  R2UR UR16, R19 ;  /* 0x00000000131072ca */ /* 0x000fe200000e0000 */
[----:B------:R-:W-:Y:S01]  /*aee0*/  UIADD3 UR14, UP1, UR32, 0x1f0, URZ ;  /* 0x000001f0200e7890 */ /* 0x000fe2000ff3e03f */
[----:B------:R-:W-:Y:S01]  /*aef0*/  R2UR UR28, R10 ;  /* 0x000000000a1c72ca */ /* 0x000fe200000e0000 */
[----:B------:R-:W-:Y:S01]  /*af00*/  UIADD3 UR34, UP2, UR32, 0x2f0, URZ ;  /* 0x000002f020227890 */ /* 0x000fe2000ff5e03f */
[----:B------:R-:W-:Y:S01]  /*af10*/  R2UR UR26, R21 ;  /* 0x00000000151a72ca */ /* 0x000fe200000e0000 */
[----:B------:R-:W-:Y:S01]  /*af20*/  UIADD3.X UR7, URZ, UR33, URZ, UP0, !UPT ;  /* 0x000000213f077290 */ /* 0x000fe200087fe43f */
[----:B------:R-:W-:Y:S01]  /*af30*/  R2UR UR19, R22 ;  /* 0x00000000161372ca */ /* 0x000fe200000e0000 */
[----:B------:R-:W-:Y:S01]  /*af40*/  UIADD3.X UR15, URZ, UR33, URZ, UP1, !UPT ;  /* 0x000000213f0f7290 */ /* 0x000fe20008ffe43f */
[----:B------:R-:W-:Y:S01]  /*af50*/  R2UR UR10, R20 ;  /* 0x00000000140a72ca */ /* 0x000fe200000e0000 */
[----:B------:R-:W-:Y:S01]  /*af60*/  VIADD R8, R8, 0x1 ;  /* 0x0000000108087836 */ /* 0x000fe20000000000 */
[----:B------:R-:W-:Y:S01]  /*af70*/  R2UR UR11, R18 ;  /* 0x00000000120b72ca */ /* 0x000fe200000e0000 */
[----:B------:R-:W-:Y:S01]  /*af80*/  UIADD3 UR24, UR8, 0x180, URZ ;  /* 0x0000018008187890 */ /* 0x000fe2000fffe03f */
[----:B------:R-:W-:Y:S01]  /*af90*/  ISETP.GT.AND P4, PT, R6, 0x1, PT ;  /* 0x000000010600780c */ /* 0x000fe20003f84270 */
[----:B------:R-:W-:Y:S01]  /*afa0*/  UIADD3 UR16, UR16, 0x30180, URZ ;  /* 0x0003018010107890 */ /* 0x000fe2000fffe03f */
[----:B------:R-:W-:Y:S01]  /*afb0*/  ISETP.NE.AND P1, PT, R8, 0x6, PT ;  /* 0x000000060800780c */ /* 0x000fe20003f25270 */
[----:B------:R-:W-:Y:S01]  /*afc0*/  UIADD3.X UR35, URZ, UR33, URZ, UP2, !UPT ;  /* 0x000000213f237290 */ /* 0x000fe200097fe43f */
[----:B------:R-:W-:Y:S01]  /*afd0*/  VIADD R22, R22, 0x1 ;  /* 0x0000000116167836 */ /* 0x000fe20000000000 */
[----:B------:R-:W-:Y:S01]  /*afe0*/  UIADD3 UR8, UR8, 0x18180, URZ ;  /* 0x0001818008087890 */ /* 0x000fe2000fffe03f */
[----:B------:R-:W-:Y:S01]  /*aff0*/  SEL R14, RZ, 0x1, P1 ;  /* 0x00000001ff0e7807 */ /* 0x000fe20000800000 */
[----:B------:R-:W-:Y:S01]  /*b000*/  UMOV UR22, 0x0 ;  /* 0x0000000000167882 */ /* 0x000fe20000000000 */
[----:B------:R-:W-:Y:S01]  /*b010*/  UMOV UR23, 0x10000000 ;  /* 0x1000000000177882 */ /* 0x000fe20000000000 */
[----:B------:R-:W-:Y:S01]  /*b020*/  UMOV UR17, UR25 ;  /* 0x0000001900117c82 */ /* 0x000fe20008000000 */
[----:B------:R-:W-:Y:S01]  /*b030*/  UMOV UR18, UR27 ;  /* 0x0000001b00127c82 */ /* 0x000fe20008000000 */
[----:B------:R-:W-:Y:S01]  /*b040*/  UMOV UR20, UR28 ;  /* 0x0000001c00147c82 */ /* 0x000fe20008000000 */
[----:B------:R0:W-:Y:S01]  /*b050*/  UTMALDG.3D [UR24], [UR6], desc[UR22] ;  /* 0x00001618060075b4 */ /* 0x0001e20008011000 */
[----:B------:R-:W-:Y:S01]  /*b060*/  UMOV UR9, UR25 ;  /* 0x0000001900097c82 */ /* 0x000fe20008000000 */
[----:B------:R-:W-:Y:S01]  /*b070*/  UMOV UR12, UR28 ;  /* 0x0000001c000c7c82 */ /* 0x000fe20008000000 */
[----:B------:R-:W-:Y:S01]  /*b080*/  LOP3.LUT R7, R7, R14, RZ, 0x3c, !PT ;  /* 0x0000000e07077212 */ /* 0x000fe200078e3cff */
[----:B------:R-:W-:Y:S01]  /*b090*/  VIADD R21, R21, 0x20 ;  /* 0x0000002015157836 */ /* 0x000fe20000000000 */
[----:B------:R-:W-:Y:S01]  /*b0a0*/  SEL R8, R8, RZ, P1 ;  /* 0x000000ff08087207 */ /* 0x000fe20000800000 */
[----:B------:R-:W-:Y:S01]  /*b0b0*/  VIADD R20, R20, 0x40 ;  /* 0x0000004014147836 */ /* 0x000fe20000000000 */
[----:B------:R0:W-:Y:S01]  /*b0c0*/  UTMALDG.3D [UR16], [UR14], desc[UR22] ;  /* 0x000016100e0075b4 */ /* 0x0001e20008011000 */
[----:B------:R0:W-:Y:S02]  /*b0d0*/  UTMALDG.3D [UR8], [UR34], desc[UR22] ;  /* 0x00001608220075b4 */ /* 0x0001e40008011000 */
[----:B0-----:R-:W-:Y:S05]  /*b0e0*/  @P4 BRA `(.L_x_288) ;  /* 0xfffffffc00204947 */ /* 0x001fea000383ffff */
.L_x_284:
[----:B------:R-:W-:Y:S05]  /*b0f0*/  BSYNC B1 ;  /* 0x0000000000017941 */ /* 0x000fea0003800000 */
.L_x_283:
[----:B------:R-:W-:Y:S01]  /*b100*/  LOP3.LUT P4, RZ, R15, 0xff, RZ, 0xc0, !PT ;  /* 0x000000ff0fff7812 */ /* 0x000fe2000788c0ff */
[----:B------:R-:W-:Y:S01]  /*b110*/  IMAD.IADD R13, R12, 0x1, R13 ;  /* 0x000000010c0d7824 */ /* 0x000fe200078e020d */
[----:B------:R-:W-:Y:S01]  /*b120*/  IADD3 R2, P5, R2, UR30, RZ ;  /* 0x0000001e02027c10 */ /* 0x000fe2000ffbe0ff */
[----:B------:R-:W-:Y:S01]  /*b130*/  ULDC.64 UR6, c[0x0][0x750] ;  /* 0x0001d40000067ab9 */ /* 0x000fe20000000a00 */
[----:B------:R-:W-:Y:S01]  /*b140*/  BSSY B1, `(.L_x_289) ;  /* 0x0000069000017945 */ /* 0x000fe20003800000 */
[----:B------:R-:W-:Y:S01]  /*b150*/  IMAD.MOV.U32 R14, RZ, RZ, -0x1 ;  /* 0xffffffffff0e7424 */ /* 0x000fe200078e00ff */
[----:B------:R-:W-:Y:S01]  /*b160*/  ISETP.GT.U32.AND P1, PT, R13, 0x5, PT ;  /* 0x000000050d00780c */ /* 0x000fe20003f24070 */
[----:B------:R-:W-:Y:S01]  /*b170*/  IMAD.MOV.U32 R10, RZ, RZ, -0x1 ;  /* 0xffffffffff0a7424 */ /* 0x000fe200078e00ff */
[----:B------:R-:W-:Y:S02]  /*b180*/  IADD3.X R3, R3, UR13, RZ, P5, !PT ;  /* 0x0000000d03037c10 */ /* 0x000fe4000affe4ff */
[----:B------:R-:W-:-:S02]  /*b190*/  ISETP.LT.U32.AND P1, PT, R12, 0x6, P1 ;  /* 0x000000060c00780c */ /* 0x000fc40000f21070 */
[----:B------:R-:W-:Y:S01]  /*b1a0*/  PRMT R15, RZ, 0x7610, R15 ;  /* 0x00007610ff0f7816 */ /* 0x000fe2000000000f */
[----:B------:R-:W0:Y:S01]  /*b1b0*/  @P4 S2R R7, SR_CgaCtaId ;  /* 0x0000000000074919 */ /* 0x000e220000008800 */
[----:B------:R-:W-:-:S04]  /*b1c0*/  @P4 MOV R6, 0x400 ;  /* 0x0000040000064802 */ /* 0x000fc80000000f00 */
[----:B0-----:R-:W-:Y:S01]  /*b1d0*/  @P4 LEA R8, R7, R6, 0x18 ;  /* 0x0000000607084211 */ /* 0x001fe200078ec0ff */
[----:B------:R-:W-:Y:S01]  /*b1e0*/  IMAD.WIDE.U32 R6, R13, -0x55555555, RZ ;  /* 0xaaaaaaab0d067825 */ /* 0x000fe200078e00ff */
[----:B------:R-:W-:Y:S02]  /*b1f0*/  SEL R6, RZ, 0x1, !P1 ;  /* 0x00000001ff067807 */ /* 0x000fe40004800000 */
[----:B------:R-:W-:Y:S01]  /*b200*/  ISETP.GE.U32.AND P1, PT, R2, UR6, PT ;  /* 0x0000000602007c0c */ /* 0x000fe2000bf26070 */
[----:B------:R0:W-:Y:S01]  /*b210*/  @P4 SYNCS.ARRIVE.TRANS64.A1T0 RZ, [R8+URZ+0x78], RZ ;  /* 0x000078ff08ff49a7 */ /* 0x0001e2000810003f */
[----:B------:R-:W-:Y:S02]  /*b220*/  ISETP.GE.U32.AND P4, PT, R12, 0x6, PT ;  /* 0x000000060c00780c */ /* 0x000fe40003f86070 */
[----:B------:R-:W-:Y:S02]  /*b230*/  ISETP.GE.U32.AND.EX P1, PT, R3, UR7, PT, P1 ;  /* 0x0000000703007c0c */ /* 0x000fe4000bf26110 */
[----:B------:R-:W-:-:S02]  /*b240*/  LOP3.LUT R5, R5, R6, RZ, 0x3c, !PT ;  /* 0x0000000605057212 */ /* 0x000fc400078e3cff */
[----:B------:R-:W-:Y:S02]  /*b250*/  PRMT R6, RZ, 0x7610, R6 ;  /* 0x00007610ff067816 */ /* 0x000fe40000000006 */
[----:B0-----:R-:W-:Y:S01]  /*b260*/  SHF.R.U32.HI R8, RZ, 0x2, R7 ;  /* 0x00000002ff087819 */ /* 0x001fe20000011607 */
[----:B------:R-:W-:-:S04]  /*b270*/  IMAD.MOV.U32 R7, RZ, RZ, -0x1 ;  /* 0xffffffffff077424 */ /* 0x000fc800078e00ff */
[----:B------:R-:W-:Y:S01]  /*b280*/  IMAD R13, R8, -0x6, R13 ;  /* 0xfffffffa080d7824 */ /* 0x000fe200078e020d */
[----:B------:R-:W-:Y:S01]  /*b290*/  @P4 LOP3.LUT R5, R5, 0x1, R8, 0x78, !PT ;  /* 0x0000000105054812 */ /* 0x000fe200078e7808 */
[----:B------:R-:W-:Y:S06]  /*b2a0*/  @P1 BRA `(.L_x_290) ;  /* 0x0000000400481947 */ /* 0x000fec0003800000 */
[----:B------:R-:W-:Y:S01]  /*b2b0*/  ULDC.64 UR6, c[0x0][0x728] ;  /* 0x0001ca0000067ab9 */ /* 0x000fe20000000a00 */
[----:B------:R-:W0:Y:S01]  /*b2c0*/  S2R R17, SR_CTAID.X ;  /* 0x0000000000117919 */ /* 0x000e220000002500 */
[----:B------:R-:W-:Y:S01]  /*b2d0*/  ISETP.NE.U32.AND P1, PT, RZ, UR6, PT ;  /* 0x00000006ff007c0c */ /* 0x000fe2000bf25070 */
[----:B------:R-:W-:Y:S01]  /*b2e0*/  ULDC UR9, c[0x0][0x730] ;  /* 0x0001cc0000097ab9 */ /* 0x000fe20000000800 */
[----:B------:R-:W-:Y:S01]  /*b2f0*/  IMAD.MOV.U32 R6, RZ, RZ, R2 ;  /* 0x000000ffff067224 */ /* 0x000fe200078e0002 */
[----:B------:R-:W1:Y:S01]  /*b300*/  S2R R14, SR_CTAID.Y ;  /* 0x00000000000e7919 */ /* 0x000e620000002600 */
[----:B------:R-:W-:Y:S01]  /*b310*/  ISETP.NE.AND.EX P1, PT, RZ, UR7, PT, P1 ;  /* 0x00000007ff007c0c */ /* 0x000fe2000bf25310 */
[----:B------:R-:W-:-:S12]  /*b320*/  IMAD.MOV.U32 R7, RZ, RZ, R3 ;  /* 0x000000ffff077224 */ /* 0x000fd800078e0003 */
[----:B------:R-:W-:Y:S05]  /*b330*/  @!P1 BRA `(.L_x_291) ;  /* 0x0000000000289947 */ /* 0x000fea0003800000 */
[----:B------:R-:W-:Y:S02]  /*b340*/  ULDC UR8, c[0x0][0x734] ;  /* 0x0001cd0000087ab9 */ /* 0x000fe40000000800 */
[----:B------:R-:W-:-:S05]  /*b350*/  IADD3 R11, P1, R2, UR8, RZ ;  /* 0x00000008020b7c10 */ /* 0x000fca000ff3e0ff */
[----:B------:R-:W-:-:S04]  /*b360*/  IMAD.X R19, RZ, RZ, R3, P1 ;  /* 0x000000ffff137224 */ /* 0x000fc800008e0603 */
[----:B------:R-:W-:-:S04]  /*b370*/  IMAD.WIDE.U32 R8, R19, UR6, RZ ;  /* 0x0000000613087c25 */ /* 0x000fc8000f8e00ff */
[----:B------:R-:W-:-:S04]  /*b380*/  IMAD.WIDE.U32 R8, P1, R11, UR7, R8 ;  /* 0x000000070b087c25 */ /* 0x000fc8000f820008 */
[----:B------:R-:W-:-:S04]  /*b390*/  IMAD.WIDE.U32 R10, R11, UR6, RZ ;  /* 0x000000060b0a7c25 */ /* 0x000fc8000f8e00ff */
[----:B------:R-:W-:Y:S01]  /*b3a0*/  IMAD.X R7, RZ, RZ, RZ, P1 ;  /* 0x000000ffff077224 */ /* 0x000fe200008e06ff */
[----:B------:R-:W-:Y:S01]  /*b3b0*/  IADD3 RZ, P1, R11, R8, RZ ;  /* 0x000000080bff7210 */ /* 0x000fe20007f3e0ff */
[----:B------:R-:W-:-:S04]  /*b3c0*/  IMAD.MOV.U32 R6, RZ, RZ, R9 ;  /* 0x000000ffff067224 */ /* 0x000fc800078e0009 */
[----:B------:R-:W-:-:S08]  /*b3d0*/  IMAD.WIDE.U32.X R6, R19, UR7, R6, P1 ;  /* 0x0000000713067c25 */ /* 0x000fd000088e0406 */
.L_x_291:
[--C-:B------:R-:W-:Y:S01]  /*b3e0*/  SHF.R.U64 R10, R6, UR9, R7.reuse ;  /* 0x00000009060a7c19 */ /* 0x100fe20008001207 */
[----:B------:R-:W-:Y:S01]  /*b3f0*/  ULDC.64 UR6, c[0x0][0x720] ;  /* 0x0001c80000067ab9 */ /* 0x000fe20000000a00 */
[----:B------:R-:W-:Y:S01]  /*b400*/  SHF.R.U32.HI R6, RZ, UR9, R7 ;  /* 0x00000009ff067c19 */ /* 0x000fe20008011607 */
[----:B------:R-:W2:Y:S01]  /*b410*/  LDC R22, c[0x0][0x144] ;  /* 0x00005100ff167b82 */ /* 0x000ea20000000800 */
[----:B------:R-:W-:Y:S01]  /*b420*/  IADD3 R9, P1, RZ, -R10, RZ ;  /* 0x8000000aff097210 */ /* 0x000fe20007f3e0ff */
[----:B------:R-:W-:Y:S01]  /*b430*/  ULDC.64 UR10, c[0x0][0x740] ;  /* 0x0001d000000a7ab9 */ /* 0x000fe20000000a00 */
[----:B0-----:R-:W-:Y:S01]  /*b440*/  I2FP.F32.U32 R11, R17 ;  /* 0x00000011000b7245 */ /* 0x001fe20000201000 */
[----:B------:R-:W-:Y:S02]  /*b450*/  ULDC UR8, c[0x0][0x708] ;  /* 0x0001c20000087ab9 */ /* 0x000fe40000000800 */
[----:B------:R-:W-:Y:S01]  /*b460*/  IMAD.X R6, RZ, RZ, ~R6, P1 ;  /* 0x000000ffff067224 */ /* 0x000fe200008e0e06 */
[----:B------:R-:W-:Y:S01]  /*b470*/  ISETP.NE.U32.AND P1, PT, RZ, UR10, PT ;  /* 0x0000000aff007c0c */ /* 0x000fe2000bf25070 */
[----:B------:R-:W0:Y:S02]  /*b480*/  LDC R19, c[0x0][0x148] ;  /* 0x00005200ff137b82 */ /* 0x000e240000000800 */
[----:B------:R-:W-:Y:S01]  /*b490*/  IMAD R8, R6, UR6, RZ ;  /* 0x0000000606087c24 */ /* 0x000fe2000f8e02ff */
[----:B------:R-:W-:Y:S01]  /*b4a0*/  ISETP.NE.AND.EX P1, PT, RZ, UR11, PT, P1 ;  /* 0x0000000bff007c0c */ /* 0x000fe2000bf25310 */
[----:B------:R-:W-:Y:S01]  /*b4b0*/  IMAD.WIDE.U32 R6, R9, UR6, R2 ;  /* 0x0000000609067c25 */ /* 0x000fe2000f8e0002 */
[----:B------:R-:W-:-:S03]  /*b4c0*/  ULDC UR6, c[0x0][0x150] ;  /* 0x0000540000067ab9 */ /* 0x000fc60000000800 */
[----:B------:R-:W-:Y:S02]  /*b4d0*/  IMAD R9, R9, UR7, R8 ;  /* 0x0000000709097c24 */ /* 0x000fe4000f8e0208 */
[----:B------:R-:W-:Y:S01]  /*b4e0*/  FMUL R8, R11, UR6 ;  /* 0x000000060b087c20 */ /* 0x000fe20008400000 */
[----:B------:R-:W-:Y:S01]  /*b4f0*/  ULDC UR6, c[0x0][0x718] ;  /* 0x0001c60000067ab9 */ /* 0x000fe20000000800 */
[----:B------:R-:W-:Y:S01]  /*b500*/  ULDC UR7, c[0x0][0x154] ;  /* 0x0000550000077ab9 */ /* 0x000fe20000000800 */
[----:B------:R-:W-:-:S03]  /*b510*/  IMAD.IADD R7, R7, 0x1, R9 ;  /* 0x0000000107077824 */ /* 0x000fc600078e0209 */
[----:B------:R-:W3:Y:S02]  /*b520*/  F2I.U32.TRUNC.NTZ R8, R8 ;  /* 0x0000000800087305 */ /* 0x000ee4000020f000 */
[----:B------:R-:W-:Y:S02]  /*b530*/  SHF.R.U64 R11, R6, UR6, R7 ;  /* 0x00000006060b7c19 */ /* 0x000fe40008001207 */
[----:B-1----:R-:W-:-:S05]  /*b540*/  I2FP.F32.U32 R6, R14 ;  /* 0x0000000e00067245 */ /* 0x002fca0000201000 */
[----:B------:R-:W-:Y:S01]  /*b550*/  FMUL R21, R6, UR7 ;  /* 0x0000000706157c20 */ /* 0x000fe20008400000 */
[----:B------:R-:W-:Y:S01]  /*b560*/  SHF.R.U32.HI R6, RZ, UR6, R7 ;  /* 0x00000006ff067c19 */ /* 0x000fe20008011607 */
[----:B------:R-:W-:-:S03]  /*b570*/  ULDC UR6, c[0x0][0x758] ;  /* 0x0001d60000067ab9 */ /* 0x000fc60000000800 */
[--C-:B------:R-:W-:Y:S01]  /*b580*/  SHF.R.U64 R20, R11, UR8, R6.reuse ;  /* 0x000000080b147c19 */ /* 0x100fe20008001206 */
[----:B------:R-:W1:Y:S01]  /*b590*/  F2I.U32.TRUNC.NTZ R21, R21 ;  /* 0x0000001500157305 */ /* 0x000e62000020f000 */
[----:B------:R-:W-:Y:S01]  /*b5a0*/  SHF.R.U32.HI R7, RZ, UR8, R6 ;  /* 0x00000008ff077c19 */ /* 0x000fe20008011606 */
[----:B---3--:R-:W-:-:S03]  /*b5b0*/  IMAD.MOV R8, RZ, RZ, -R8 ;  /* 0x000000ffff087224 */ /* 0x008fc600078e0a08 */
[----:B------:R-:W-:Y:S01]  /*b5c0*/  SHF.R.U64 R18, R20, UR6, R7 ;  /* 0x0000000614127c19 */ /* 0x000fe20008001207 */
[----:B--2---:R-:W-:Y:S01]  /*b5d0*/  IMAD R17, R22, R8, R17 ;  /* 0x0000000816117224 */ /* 0x004fe200078e0211 */
[----:B------:R-:W-:-:S03]  /*b5e0*/  SHF.R.U32.HI R23, RZ, UR6, R7 ;  /* 0x00000006ff177c19 */ /* 0x000fc60008011607 */
[----:B------:R-:W-:Y:S02]  /*b5f0*/  IMAD.MOV.U32 R6, RZ, RZ, R18 ;  /* 0x000000ffff067224 */ /* 0x000fe400078e0012 */
[----:B------:R-:W-:Y:S01]  /*b600*/  IMAD.MOV.U32 R7, RZ, RZ, R23 ;  /* 0x000000ffff077224 */ /* 0x000fe200078e0017 */
[----:B-1----:R-:W-:Y:S06]  /*b610*/  @!P1 BRA `(.L_x_292) ;  /* 0x0000000000289947 */ /* 0x002fec0003800000 */
[----:B------:R-:W-:Y:S02]  /*b620*/  ULDC UR6, c[0x0][0x74c] ;  /* 0x0001d30000067ab9 */ /* 0x000fe40000000800 */
[----:B------:R-:W-:-:S05]  /*b630*/  IADD3 R7, P1, R18, UR6, RZ ;  /* 0x0000000612077c10 */ /* 0x000fca000ff3e0ff */
[----:B------:R-:W-:-:S04]  /*b640*/  IMAD.X R23, RZ, RZ, R23, P1 ;  /* 0x000000ffff177224 */ /* 0x000fc800008e0617 */
[----:B------:R-:W-:-:S04]  /*b650*/  IMAD.WIDE.U32 R8, R23, UR10, RZ ;  /* 0x0000000a17087c25 */ /* 0x000fc8000f8e00ff */
[----:B------:R-:W-:-:S04]  /*b660*/  IMAD.WIDE.U32 R8, P1, R7, UR11, R8 ;  /* 0x0000000b07087c25 */ /* 0x000fc8000f820008 */
[----:B------:R-:W-:-:S04]  /*b670*/  IMAD.WIDE.U32 R6, R7, UR10, RZ ;  /* 0x0000000a07067c25 */ /* 0x000fc8000f8e00ff */
[----:B------:R-:W-:Y:S01]  /*b680*/  IMAD.MOV.U32 R6, RZ, RZ, R9 ;  /* 0x000000ffff067224 */ /* 0x000fe200078e0009 */
[----:B------:R-:W-:Y:S01]  /*b690*/  IADD3 RZ, P4, R7, R8, RZ ;  /* 0x0000000807ff7210 */ /* 0x000fe20007f9e0ff */
[----:B------:R-:W-:-:S04]  /*b6a0*/  IMAD.X R7, RZ, RZ, RZ, P1 ;  /* 0x000000ffff077224 */ /* 0x000fc800008e06ff */
[----:B------:R-:W-:-:S08]  /*b6b0*/  IMAD.WIDE.U32.X R6, R23, UR11, R6, P4 ;  /* 0x0000000b17067c25 */ /* 0x000fd0000a0e0406 */
.L_x_292:
[----:B------:R-:W-:Y:S01]  /*b6c0*/  ULDC UR6, c[0x0][0x748] ;  /* 0x0001d20000067ab9 */ /* 0x000fe20000000800 */
[----:B------:R-:W-:Y:S01]  /*b6d0*/  LOP3.LUT R20, R20, UR21, RZ, 0xc0, !PT ;  /* 0x0000001514147c12 */ /* 0x000fe2000f8ec0ff */
[----:B------:R-:W-:Y:S01]  /*b6e0*/  IMAD.MOV R21, RZ, RZ, -R21 ;  /* 0x000000ffff157224 */ /* 0x000fe200078e0a15 */
[----:B------:R-:W-:Y:S01]  /*b6f0*/  SHF.R.U64 R7, R6, UR6, R7 ;  /* 0x0000000606077c19 */ /* 0x000fe20008001207 */
[----:B------:R-:W-:Y:S01]  /*b700*/  ULDC UR6, c[0x0][0x738] ;  /* 0x0001ce0000067ab9 */ /* 0x000fe20000000800 */
[----:B------:R-:W-:Y:S01]  /*b710*/  LOP3.LUT R11, R11, UR4, RZ, 0xc0, !PT ;  /* 0x000000040b0b7c12 */ /* 0x000fe2000f8ec0ff */
[----:B0-----:R-:W-:Y:S01]  /*b720*/  @P3 IMAD R17, R19, R21, R14 ;  /* 0x0000001513113224 */ /* 0x001fe200078e020e */
[----:B------:R-:W-:Y:S01]  /*b730*/  ULDC UR7, c[0x0][0x710] ;  /* 0x0001c40000077ab9 */ /* 0x000fe20000000800 */
[----:B------:R-:W-:Y:S02]  /*b740*/  IMAD.MOV R9, RZ, RZ, -R7 ;  /* 0x000000ffff097224 */ /* 0x000fe400078e0a07 */
[----:B------:R-:W-:-:S02]  /*b750*/  IMAD R20, R7, UR5, R20 ;  /* 0x0000000507147c24 */ /* 0x000fc4000f8e0214 */
[----:B------:R-:W-:Y:S01]  /*b760*/  IMAD R18, R9, UR6, R18 ;  /* 0x0000000609127c24 */ /* 0x000fe2000f8e0212 */
[----:B------:R-:W-:Y:S01]  /*b770*/  ULDC UR6, c[0x0][0x700] ;  /* 0x0001c00000067ab9 */ /* 0x000fe20000000800 */
[----:B------:R-:W-:Y:S02]  /*b780*/  IMAD R17, R20, UR7, R17 ;  /* 0x0000000714117c24 */ /* 0x000fe4000f8e0211 */
[----:B------:R-:W-:Y:S02]  /*b790*/  IMAD R18, R18, UR6, R11 ;  /* 0x0000000612127c24 */ /* 0x000fe4000f8e020b */
[----:B------:R-:W-:-:S03]  /*b7a0*/  IMAD.MOV.U32 R6, RZ, RZ, 0x1 ;  /* 0x00000001ff067424 */ /* 0x000fc600078e00ff */
[----:B------:R-:W-:Y:S02]  /*b7b0*/  SEL R14, R18, R17, !P3 ;  /* 0x00000011120e7207 */ /* 0x000fe40005800000 */
[----:B------:R-:W-:-:S07]  /*b7c0*/  SEL R7, R17, R18, !P3 ;  /* 0x0000001211077207 */ /* 0x000fce0005800000 */
.L_x_290:
[----:B------:R-:W-:Y:S05]  /*b7d0*/  BSYNC B1 ;  /* 0x0000000000017941 */ /* 0x000fea0003800000 */
.L_x_289:
[----:B------:R-:W-:-:S13]  /*b7e0*/  LOP3.LUT P1, RZ, R6, 0xff, RZ, 0xc0, !PT ;  /* 0x000000ff06ff7812 */ /* 0x000fda000782c0ff */
[----:B------:R-:W-:Y:S05]  /*b7f0*/  @P1 BRA `(.L_x_293) ;  /* 0xfffffff400241947 */ /* 0x000fea000383ffff */
[----:B------:R-:W-:Y:S05]  /*b800*/  BSYNC B0 ;  /* 0x0000000000007941 */ /* 0x000fea0003800000 */
.L_x_281:
[----:B------:R-:W-:-:S03]  /*b810*/  UMOV UR6, 0xffffffff ;  /* 0xffffffff00067882 */ /* 0x000fc60000000000 */
[----:B------:R-:W-:Y:S05]  /*b820*/  BRA.DIV UR6, `(.L_x_294) ;  /* 0x00000006064c7947 */ /* 0x000fea000b800000 */
[----:B------:R-:W-:-:S13]  /*b830*/  ELECT P0, URZ, PT ;  /* 0x00000000003f782f */ /* 0x000fda0003800000 */
.L_x_310:
[----:B------:R-:W-:Y:S04]  /*b840*/  BSSY B0, `(.L_x_295) ;  /* 0x000003d000007945 */ /* 0x000fe80003800000 */
[----:B------:R-:W-:Y:S05]  /*b850*/  @!P0 BRA `(.L_x_296) ;  /* 0x0000000000ec8947 */ /* 0x000fea0003800000 */
[----:B------:R-:W-:-:S04]  /*b860*/  LOP3.LUT R4, R4, 0x2, RZ, 0xfc, !PT ;  /* 0x0000000204047812 */ /* 0x000fc800078efcff */
[----:B------:R-:W-:-:S13]  /*b870*/  ISETP.NE.AND P0, PT, R4, 0x3, PT ;  /* 0x000000030400780c */ /* 0x000fda0003f05270 */
[----:B------:R-:W-:Y:S05]  /*b880*/  @!P0 BRA `(.L_x_297) ;  /* 0x0000000000048947 */ /* 0x000fea0003800000 */
[----:B------:R-:W-:Y:S01]  /*b890*/  BPT.TRAP 0x1 ;  /* 0x000000040000795c */ /* 0x000fe20000300000 */
.L_x_297:
[----:B------:R-:W0:Y:S01]  /*b8a0*/  S2R R3, SR_CgaCtaId ;  /* 0x0000000000037919 */ /* 0x000e220000008800 */
[----:B------:R-:W-:-:S04]  /*b8b0*/  MOV R0, 0x400 ;  /* 0x0000040000007802 */ /* 0x000fc80000000f00 */
[----:B0-----:R-:W-:Y:S02]  /*b8c0*/  LEA R0, R3, R0, 0x18 ;  /* 0x0000000003007211 */ /* 0x001fe400078ec0ff */
[----:B------:R-:W-:-:S03]  /*b8d0*/  SHF.L.U32 R3, R5, 0x1f, RZ ;  /* 0x0000001f05037819 */ /* 0x000fc600000006ff */
[----:B------:R-:W-:-:S04]  /*b8e0*/  VIADD R0, R0, 0x30 ;  /* 0x0000003000007836 */ /* 0x000fc80000000000 */
[C---:B------:R-:W-:Y:S02]  /*b8f0*/  IMAD R6, R13.reuse, 0x8, R0 ;  /* 0x000000080d067824 */ /* 0x040fe400078e0200 */
[----:B------:R-:W-:Y:S02]  /*b900*/  VIADD R13, R13, 0x1 ;  /* 0x000000010d0d7836 */ /* 0x000fe40000000000 */
[----:B------:R-:W0:Y:S03]  /*b910*/  SYNCS.PHASECHK.TRANS64.TRYWAIT P0, [R6+URZ], R3 ;  /* 0x00000003060075a7 */ /* 0x000e26000800017f */
[----:B------:R-:W-:-:S04]  /*b920*/  ISETP.NE.AND P1, PT, R13, 0x6, PT ;  /* 0x000000060d00780c */ /* 0x000fc80003f25270 */
[----:B------:R-:W-:Y:S02]  /*b930*/  SEL R2, RZ, 0x1, P1 ;  /* 0x00000001ff027807 */ /* 0x000fe40000800000 */
[----:B------:R-:W-:Y:S02]  /*b940*/  SEL R13, R13, RZ, P1 ;  /* 0x000000ff0d0d7207 */ /* 0x000fe40000800000 */
[----:B------:R-:W-:-:S03]  /*b950*/  LOP3.LUT R8, R5, R2, RZ, 0x3c, !PT ;  /* 0x0000000205087212 */ /* 0x000fc600078e3cff */
[----:B------:R-:W-:Y:S01]  /*b960*/  IMAD R7, R13, 0x8, R0 ;  /* 0x000000080d077824 */ /* 0x000fe200078e0200 */
[----:B------:R-:W-:Y:S01]  /*b970*/  SHF.L.U32 R4, R8, 0x1f, RZ ;  /* 0x0000001f08047819 */ /* 0x000fe200000006ff */
[----:B0-----:R-:W-:Y:S06]  /*b980*/  @!P0 BRA `(.L_x_298) ;  /* 0x0000000400188947 */ /* 0x001fec0003800000 */
.L_x_311:
[----:B------:R-:W1:Y:S01]  /*b990*/  SYNCS.PHASECHK.TRANS64.TRYWAIT P0, [R7+URZ], R4 ;  /* 0x00000004070075a7 */ /* 0x000e62000800017f */
[----:B------:R-:W-:-:S05]  /*b9a0*/  VIADD R2, R13, 0x1 ;  /* 0x000000010d027836 */ /* 0x000fca0000000000 */
[----:B------:R-:W-:-:S04]  /*b9b0*/  ISETP.NE.AND P1, PT, R2, 0x6, PT ;  /* 0x000000060200780c */ /* 0x000fc80003f25270 */
[----:B0-----:R-:W-:Y:S02]  /*b9c0*/  SEL R3, RZ, 0x1, P1 ;  /* 0x00000001ff037807 */ /* 0x001fe40000800000 */
[----:B------:R-:W-:Y:S02]  /*b9d0*/  SEL R9, R2, RZ, P1 ;  /* 0x000000ff02097207 */ /* 0x000fe40000800000 */
[----:B------:R-:W-:-:S03]  /*b9e0*/  LOP3.LUT R8, R8, R3, RZ, 0x3c, !PT ;  /* 0x0000000308087212 */ /* 0x000fc600078e3cff */
[----:B------:R-:W-:Y:S01]  /*b9f0*/  IMAD R6, R9, 0x8, R0 ;  /* 0x0000000809067824 */ /* 0x000fe200078e0200 */
[----:B------:R-:W-:Y:S01]  /*ba00*/  SHF.L.U32 R5, R8, 0x1f, RZ ;  /* 0x0000001f08057819 */ /* 0x000fe200000006ff */
[----:B-1----:R-:W-:Y:S06]  /*ba10*/  @!P0 BRA `(.L_x_299) ;  /* 0x0000000400088947 */ /* 0x002fec0003800000 */
.L_x_312:
[----:B------:R-:W1:Y:S01]  /*ba20*/  SYNCS.PHASECHK.TRANS64.TRYWAIT P0, [R6+URZ], R5 ;  /* 0x00000005060075a7 */ /* 0x000e62000800017f */
[----:B------:R-:W-:-:S05]  /*ba30*/  VIADD R2, R9, 0x1 ;  /* 0x0000000109027836 */ /* 0x000fca0000000000 */
[----:B------:R-:W-:-:S04]  /*ba40*/  ISETP.NE.AND P1, PT, R2, 0x6, PT ;  /* 0x000000060200780c */ /* 0x000fc80003f25270 */
[----:B------:R-:W-:Y:S02]  /*ba50*/  SEL R3, RZ, 0x1, P1 ;  /* 0x00000001ff037807 */ /* 0x000fe40000800000 */
[----:B0-----:R-:W-:Y:S02]  /*ba60*/  SEL R7, R2, RZ, P1 ;  /* 0x000000ff02077207 */ /* 0x001fe40000800000 */
[----:B------:R-:W-:-:S03]  /*ba70*/  LOP3.LUT R8, R8, R3, RZ, 0x3c, !PT ;  /* 0x0000000308087212 */ /* 0x000fc600078e3cff */
[----:B------:R-:W-:Y:S01]  /*ba80*/  IMAD R9, R7, 0x8, R0 ;  /* 0x0000000807097824 */ /* 0x000fe200078e0200 */
[----:B------:R-:W-:Y:S01]  /*ba90*/  SHF.L.U32 R4, R8, 0x1f, RZ ;  /* 0x0000001f08047819 */ /* 0x000fe200000006ff */
[----:B-1----:R-:W-:Y:S06]  /*baa0*/  @!P0 BRA `(.L_x_300) ;  /* 0x0000000000f88947 */ /* 0x002fec0003800000 */
.L_x_313:
[----:B------:R-:W1:Y:S01]  /*bab0*/  SYNCS.PHASECHK.TRANS64.TRYWAIT P0, [R9+URZ], R4 ;  /* 0x00000004090075a7 */ /* 0x000e62000800017f */
[----:B------:R-:W-:-:S05]  /*bac0*/  VIADD R2, R7, 0x1 ;  /* 0x0000000107027836 */ /* 0x000fca0000000000 */
[----:B------:R-:W-:-:S04]  /*bad0*/  ISETP.NE.AND P1, PT, R2, 0x6, PT ;  /* 0x000000060200780c */ /* 0x000fc80003f25270 */
[----:B------:R-:W-:Y:S02]  /*bae0*/  SEL R3, RZ, 0x1, P1 ;  /* 0x00000001ff037807 */ /* 0x000fe40000800000 */
[----:B------:R-:W-:Y:S02]  /*baf0*/  SEL R7, R2, RZ, P1 ;  /* 0x000000ff02077207 */ /* 0x000fe40000800000 */
[----:B------:R-:W-:-:S03]  /*bb00*/  LOP3.LUT R11, R8, R3, RZ, 0x3c, !PT ;  /* 0x00000003080b7212 */ /* 0x000fc600078e3cff */
[----:B0-----:R-:W-:Y:S01]  /*bb10*/  IMAD R6, R7, 0x8, R0 ;  /* 0x0000000807067824 */ /* 0x001fe200078e0200 */
[----:B------:R-:W-:Y:S01]  /*bb20*/  SHF.L.U32 R5, R11, 0x1f, RZ ;  /* 0x0000001f0b057819 */ /* 0x000fe200000006ff */
[----:B-1----:R-:W-:Y:S06]  /*bb30*/  @!P0 BRA `(.L_x_301) ;  /* 0x0000000000e88947 */ /* 0x002fec0003800000 */
.L_x_314:
[----:B------:R-:W1:Y:S01]  /*bb40*/  SYNCS.PHASECHK.TRANS64.TRYWAIT P0, [R6+URZ], R5 ;  /* 0x00000005060075a7 */ /* 0x000e62000800017f */
[----:B------:R-:W-:-:S05]  /*bb50*/  VIADD R2, R7, 0x1 ;  /* 0x0000000107027836 */ /* 0x000fca0000000000 */
[----:B------:R-:W-:-:S04]  /*bb60*/  ISETP.NE.AND P1, PT, R2, 0x6, PT ;  /* 0x000000060200780c */ /* 0x000fc80003f25270 */
[----:B0-----:R-:W-:Y:S02]  /*bb70*/  SEL R4, RZ, 0x1, P1 ;  /* 0x00000001ff047807 */ /* 0x001fe40000800000 */
[----:B------:R-:W-:Y:S02]  /*bb80*/  SEL R3, R2, RZ, P1 ;  /* 0x000000ff02037207 */ /* 0x000fe40000800000 */
[----:B------:R-:W-:Y:S01]  /*bb90*/  LOP3.LUT R4, R11, R4, RZ, 0x3c, !PT ;  /* 0x000000040b047212 */ /* 0x000fe200078e3cff */
[----:B-1----:R-:W-:Y:S06]  /*bba0*/  @!P0 BRA `(.L_x_302) ;  /* 0x0000000000e08947 */ /* 0x002fec0003800000 */
.L_x_315:
[----:B------:R-:W-:Y:S01]  /*bbb0*/  IMAD R3, R3, 0x8, R0 ;  /* 0x0000000803037824 */ /* 0x000fe200078e0200 */
[----:B------:R-:W-:-:S07]  /*bbc0*/  SHF.L.U32 R0, R4, 0x1f, RZ ;  /* 0x0000001f04007819 */ /* 0x000fce00000006ff */
.L_x_303:
[----:B-1----:R1:W2:Y:S02]  /*bbd0*/  SYNCS.PHASECHK.TRANS64.TRYWAIT P0, [R3+URZ], R0 ;  /* 0x00000000030075a7 */ /* 0x0022a4000800017f */
[----:B--2---:R-:W-:Y:S05]  /*bbe0*/  @!P0 NANOSLEEP.SYNCS 0x989680 ;  /* 0x009896800000895d */ /* 0x004fea0003900000 */
[----:B------:R-:W2:Y:S02]  /*bbf0*/  @!P0 SYNCS.PHASECHK.TRANS64 P0, [R3+URZ], R0 ;  /* 0x00000000030085a7 */ /* 0x000ea4000800007f */
[----:B--2---:R-:W-:Y:S05]  /*bc00*/  @!P0 BRA `(.L_x_303) ;  /* 0xfffffffc00f08947 */ /* 0x004fea000383ffff */
.L_x_296:
[----:B------:R-:W-:Y:S05]  /*bc10*/  BSYNC B0 ;  /* 0x0000000000007941 */ /* 0x000fea0003800000 */
.L_x_295:
[----:B------:R-:W-:Y:S05]  /*bc20*/  EXIT ;  /* 0x000000000000794d */ /* 0x000fea0003800000 */
.L_x_17:
[----:B-1----:R-:W-:-:S04]  /*bc30*/  IMAD.U32 R12, RZ, RZ, UR8 ;  /* 0x00000008ff0c7e24 */ /* 0x002fc8000f8e00ff */
[----:B------:R1:W4:Y:S03]  /*bc40*/  SYNCS.PHASECHK.TRANS64.TRYWAIT P0, [R12+URZ], R11 ;  /* 0x0000000b0c0075a7 */ /* 0x000326000800017f */
[----:B----4-:R-:W-:Y:S05]  /*bc50*/  @!P0 NANOSLEEP.SYNCS 0x989680 ;  /* 0x009896800000895d */ /* 0x010fea0003900000 */
[----:B------:R-:W4:Y:S02]  /*bc60*/  @!P0 SYNCS.PHASECHK.TRANS64 P0, [R12+URZ], R11 ;  /* 0x0000000b0c0085a7 */ /* 0x000f24000800007f */
[----:B----4-:R-:W-:Y:S05]  /*bc70*/  @!P0 BRA `(.L_x_17) ;  /* 0xfffffffc00ec8947 */ /* 0x010fea000383ffff */
[----:B------:R-:W-:Y:S05]  /*bc80*/  BRA `(.L_x_16) ;  /* 0xffffff5800747947 */ /* 0x000fea000383ffff */
.L_x_282:
[----:B------:R-:W-:Y:S01]  /*bc90*/  BSSY B1, `(.L_x_304) ;  /* 0x0000006000017945 */ /* 0x000fe20003800000 */
[----:B------:R-:W-:-:S07]  /*bca0*/  IMAD.MOV.U32 R6, RZ, RZ, -0x1 ;  /* 0xffffffffff067424 */ /* 0x000fce00078e00ff */
[----:B------:R-:W-:Y:S05]  /*bcb0*/  WARPSYNC.COLLECTIVE R6, `(.L_x_305) ;  /* 0x00000000060c7348 */ /* 0x000fea0003c00000 */
[----:B------:R-:W-:Y:S02]  /*bcc0*/  ELECT P1, UR62, PT ;  /* 0x00000000003e782f */ /* 0x000fe40003820000 */
[----:B------:R-:W-:Y:S01]  /*bcd0*/  MOV R6, UR62 ;  /* 0x0000003e00067c02 */ /* 0x000fe20008000f00 */
[----:B------:R-:W-:Y:S10]  /*bce0*/  ENDCOLLECTIVE ;  /* 0x000000000000791b */ /* 0x000ff40003800000 */
.L_x_305:
[----:B------:R-:W-:Y:S05]  /*bcf0*/  BSYNC B1 ;  /* 0x0000000000017941 */ /* 0x000fea0003800000 */
.L_x_304:
[----:B------:R-:W-:Y:S05]  /*bd00*/  BRA `(.L_x_306) ;  /* 0xffffffec00ec7947 */ /* 0x000fea000383ffff */
.L_x_285:
[----:B0-----:R0:W1:Y:S02]  /*bd10*/  SYNCS.PHASECHK.TRANS64.TRYWAIT P1, [R14+URZ+0x30], R9 ;  /* 0x000030090e0075a7 */ /* 0x001064000802017f */
[----:B-1----:R-:W-:Y:S05]  /*bd20*/  @!P1 NANOSLEEP.SYNCS 0x989680 ;  /* 0x009896800000995d */ /* 0x002fea0003900000 */
[----:B------:R-:W1:Y:S02]  /*bd30*/  @!P1 SYNCS.PHASECHK.TRANS64 P1, [R14+URZ+0x30], R9 ;  /* 0x000030090e0095a7 */ /* 0x000e64000802007f */
[----:B-1----:R-:W-:Y:S05]  /*bd40*/  @!P1 BRA `(.L_x_285) ;  /* 0xfffffffc00f09947 */ /* 0x002fea000383ffff */
[----:B------:R-:W-:Y:S05]  /*bd50*/  BRA `(.L_x_307) ;  /* 0xfffffff000247947 */ /* 0x000fea000383ffff */
.L_x_294:
[----:B------:R-:W-:Y:S01]  /*bd60*/  BSSY B0, `(.L_x_308) ;  /* 0x0000006000007945 */ /* 0x000fe20003800000 */
[----:B------:R-:W-:-:S07]  /*bd70*/  IMAD.MOV.U32 R6, RZ, RZ, -0x1 ;  /* 0xffffffffff067424 */ /* 0x000fce00078e00ff */
[----:B------:R-:W-:Y:S05]  /*bd80*/  WARPSYNC.COLLECTIVE R6, `(.L_x_309) ;  /* 0x00000000060c7348 */ /* 0x000fea0003c00000 */
[----:B------:R-:W-:Y:S02]  /*bd90*/  ELECT P1, UR62, PT ;  /* 0x00000000003e782f */ /* 0x000fe40003820000 */
[----:B------:R-:W-:Y:S01]  /*bda0*/  MOV R6, UR62 ;  /* 0x0000003e00067c02 */ /* 0x000fe20008000f00 */
[----:B------:R-:W-:Y:S10]  /*bdb0*/  ENDCOLLECTIVE ;  /* 0x000000000000791b */ /* 0x000ff40003800000 */
.L_x_309:
[----:B------:R-:W-:Y:S05]  /*bdc0*/  BSYNC B0 ;  /* 0x0000000000007941 */ /* 0x000fea0003800000 */
.L_x_308:
[----:B------:R-:W-:Y:S01]  /*bdd0*/  PLOP3.LUT P0, PT, P1, PT, PT, 0x80, 0x0 ;  /* 0x000000000000781c */ /* 0x000fe20000f0f070 */
[----:B------:R-:W-:-:S12]  /*bde0*/  BRA `(.L_x_310) ;  /* 0xfffffff800947947 */ /* 0x000fd8000383ffff */
.L_x_298:
[----:B0-----:R0:W1:Y:S02]  /*bdf0*/  SYNCS.PHASECHK.TRANS64.TRYWAIT P0, [R6+URZ], R3 ;  /* 0x00000003060075a7 */ /* 0x001064000800017f */
[----:B-1----:R-:W-:Y:S05]  /*be00*/  @!P0 NANOSLEEP.SYNCS 0x989680 ;  /* 0x009896800000895d */ /* 0x002fea0003900000 */
[----:B------:R-:W1:Y:S02]  /*be10*/  @!P0 SYNCS.PHASECHK.TRANS64 P0, [R6+URZ], R3 ;  /* 0x00000003060085a7 */ /* 0x000e64000800007f */
[----:B-1----:R-:W-:Y:S05]  /*be20*/  @!P0 BRA `(.L_x_298) ;  /* 0xfffffffc00f08947 */ /* 0x002fea000383ffff */
[----:B------:R-:W-:Y:S05]  /*be30*/  BRA `(.L_x_311) ;  /* 0xfffffff800d47947 */ /* 0x000fea000383ffff */
.L_x_299:
[----:B0-----:R0:W1:Y:S02]  /*be40*/  SYNCS.PHASECHK.TRANS64.TRYWAIT P0, [R7+URZ], R4 ;  /* 0x00000004070075a7 */ /* 0x001064000800017f */
[----:B-1----:R-:W-:Y:S05]  /*be50*/  @!P0 NANOSLEEP.SYNCS 0x989680 ;  /* 0x009896800000895d */ /* 0x002fea0003900000 */
[----:B------:R-:W1:Y:S02]  /*be60*/  @!P0 SYNCS.PHASECHK.TRANS64 P0, [R7+URZ], R4 ;  /* 0x00000004070085a7 */ /* 0x000e64000800007f */
[----:B-1----:R-:W-:Y:S05]  /*be70*/  @!P0 BRA `(.L_x_299) ;  /* 0xfffffffc00f08947 */ /* 0x002fea000383ffff */
[----:B------:R-:W-:Y:S05]  /*be80*/  BRA `(.L_x_312) ;  /* 0xfffffff800e47947 */ /* 0x000fea000383ffff */
.L_x_300:
[----:B0-----:R0:W1:Y:S02]  /*be90*/  SYNCS.PHASECHK.TRANS64.TRYWAIT P0, [R6+URZ], R5 ;  /* 0x00000005060075a7 */ /* 0x001064000800017f */
[----:B-1----:R-:W-:Y:S05]  /*bea0*/  @!P0 NANOSLEEP.SYNCS 0x989680 ;  /* 0x009896800000895d */ /* 0x002fea0003900000 */
[----:B------:R-:W1:Y:S02]  /*beb0*/  @!P0 SYNCS.PHASECHK.TRANS64 P0, [R6+URZ], R5 ;  /* 0x00000005060085a7 */ /* 0x000e64000800007f */
[----:B-1----:R-:W-:Y:S05]  /*bec0*/  @!P0 BRA `(.L_x_300) ;  /* 0xfffffffc00f08947 */ /* 0x002fea000383ffff */
[----:B------:R-:W-:Y:S05]  /*bed0*/  BRA `(.L_x_313) ;  /* 0xfffffff800f47947 */ /* 0x000fea000383ffff */
.L_x_301:
[----:B0-----:R0:W1:Y:S02]  /*bee0*/  SYNCS.PHASECHK.TRANS64.TRYWAIT P0, [R9+URZ], R4 ;  /* 0x00000004090075a7 */ /* 0x001064000800017f */
[----:B-1----:R-:W-:Y:S05]  /*bef0*/  @!P0 NANOSLEEP.SYNCS 0x989680 ;  /* 0x009896800000895d */ /* 0x002fea0003900000 */
[----:B------:R-:W1:Y:S02]  /*bf00*/  @!P0 SYNCS.PHASECHK.TRANS64 P0, [R9+URZ], R4 ;  /* 0x00000004090085a7 */ /* 0x000e64000800007f */
[----:B-1----:R-:W-:Y:S05]  /*bf10*/  @!P0 BRA `(.L_x_301) ;  /* 0xfffffffc00f08947 */ /* 0x002fea000383ffff */
[----:B------:R-:W-:Y:S05]  /*bf20*/  BRA `(.L_x_314) ;  /* 0xfffffffc00047947 */ /* 0x000fea000383ffff */
.L_x_302:
[----:B0-----:R0:W1:Y:S02]  /*bf30*/  SYNCS.PHASECHK.TRANS64.TRYWAIT P0, [R6+URZ], R5 ;  /* 0x00000005060075a7 */ /* 0x001064000800017f */
[----:B-1----:R-:W-:Y:S05]  /*bf40*/  @!P0 NANOSLEEP.SYNCS 0x989680 ;  /* 0x009896800000895d */ /* 0x002fea0003900000 */
[----:B------:R-:W1:Y:S02]  /*bf50*/  @!P0 SYNCS.PHASECHK.TRANS64 P0, [R6+URZ], R5 ;  /* 0x00000005060085a7 */ /* 0x000e64000800007f */
[----:B-1----:R-:W-:Y:S05]  /*bf60*/  @!P0 BRA `(.L_x_302) ;  /* 0xfffffffc00f08947 */ /* 0x002fea000383ffff */
[----:B------:R-:W-:Y:S05]  /*bf70*/  BRA `(.L_x_315) ;  /* 0xfffffffc000c7947 */ /* 0x000fea000383ffff */
.L_x_316:
[----:B------:R-:W-:-:S00]  /*bf80*/  BRA `(.L_x_316) ;  /* 0xfffffffc00fc7947 */ /* 0x000fc0000383ffff */
[----:B------:R-:W-:-:S00]  /*bf90*/  NOP ;  /* 0x0000000000007918 */ /* 0x000fc00000000000 */
        /* <DEDUP_REMOVED lines=14> */
.L_x_317:


//--------------------- .nv.shared._ZN7cutlass13device_kernelINS_4gemm6kernel13GemmUniversalIN4cute5tupleIJiiiiEEENS1_10collective13CollectiveMmaINS1_40MainloopSm90TmaGmmaWarpSpecializedSparseILi6ENS5_IJNS4_1CILi1EEESB_SB_EEENS1_35KernelTmaWarpSpecializedCooperativeEEENS5_IJNSA_ILi256EEENSA_ILi128EEENSA_ILi64EEEEEENS_6half_tENS5_IJNS4_6LayoutINS5_IJiNS5_IJNSA_ILi2EEEiEEEiEEENS5_IJlNS5_IJSB_SL_EEElEEEEENSK_INS5_IJNS5_IJNS5_IJNSA_ILi8EEESL_NSA_ILi4EEEEEEiEEENS5_IJNS5_IJNSA_ILi16EEESL_SL_EEEiEEEiEEENS5_IJNS5_IJNS5_IJSH_SV_NSA_ILi1024EEEEEENSA_ILi4096EEEEEENS5_IJNS5_IJSB_NSA_ILi512EEENSA_ILi32EEEEEElEEElEEEEEEEESJ_NS5_IJlSB_lEEENS4_8TiledMMAINS4_8MMA_AtomIJNS4_4SM904GMMA6SPARSE27GMMA_64x128x32_F32F16F16_SSILNS1E_5MajorE0ELS1H_0ELNS1E_7ScaleInE1ELS1I_1ELNS1E_9SparseSelE0EEEEEENSK_INS5_IJSL_SB_SB_EEENS5_IJSB_NSA_ILi0EEES1N_EEEEENS5_IJNS4_10UnderscoreES1Q_S1Q_EEEEENS4_13SM90_TMA_LOADENS4_14ComposedLayoutINS4_7SwizzleILi2ELi4ELi3EEENS4_25smem_sparse_ptr_flag_bitsILi2ELi16EEENSK_INS5_IJNS5_IJSB_SR_EEENS5_IJSL_S14_EEEEEENS5_IJNS5_IJS1N_SH_EEESO_EEEEEEEvNS4_8identityES1T_NS1U_INS1V_ILi3ELi4ELi3EEENS4_18smem_ptr_flag_bitsILi16EEENSK_INS5_IJSR_SH_EEENS5_IJSH_SB_EEEEEEEvS26_EENS_8epilogue10collective6detail29Sm90TmaWarpSpecializedAdapterINS2G_15DefaultEpilogueIfNS5_IJSB_llEEES2K_NS2F_6thread17LinearCombinationIfLi1EffLNS2L_9ScaleType4KindE0ELNS_15FloatRoundStyleE2EfEENS1_15EpilogueDefaultEEEEEvvEEEEvNT_6ParamsE --------------------------
	.section	.nv.shared._ZN7cutlass13device_kernelINS_4gemm6kernel13GemmUniversalIN4cute5tupleIJiiiiEEENS1_10collective13CollectiveMmaINS1_40MainloopSm90TmaGmmaWarpSpecializedSparseILi6ENS5_IJNS4_1CILi1EEESB_SB_EEENS1_35KernelTmaWarpSpecializedCooperativeEEENS5_IJNSA_ILi256EEENSA_ILi128EEENSA_ILi64EEEEEENS_6half_tENS5_IJNS4_6LayoutINS5_IJiNS5_IJNSA_ILi2EEEiEEEiEEENS5_IJlNS5_IJSB_SL_EEElEEEEENSK_INS5_IJNS5_IJNS5_IJNSA_ILi8EEESL_NSA_ILi4EEEEEEiEEENS5_IJNS5_IJNSA_ILi16EEESL_SL_EEEiEEEiEEENS5_IJNS5_IJNS5_IJSH_SV_NSA_ILi1024EEEEEENSA_ILi4096EEEEEENS5_IJNS5_IJSB_NSA_ILi512EEENSA_ILi32EEEEEElEEElEEEEEEEESJ_NS5_IJlSB_lEEENS4_8TiledMMAINS4_8MMA_AtomIJNS4_4SM904GMMA6SPARSE27GMMA_64x128x32_F32F16F16_SSILNS1E_5MajorE0ELS1H_0ELNS1E_7ScaleInE1ELS1I_1ELNS1E_9SparseSelE0EEEEEENSK_INS5_IJSL_SB_SB_EEENS5_IJSB_NSA_ILi0EEES1N_EEEEENS5_IJNS4_10UnderscoreES1Q_S1Q_EEEEENS4_13SM90_TMA_LOADENS4_14ComposedLayoutINS4_7SwizzleILi2ELi4ELi3EEENS4_25smem_sparse_ptr_flag_bitsILi2ELi16EEENSK_INS5_IJNS5_IJSB_SR_EEENS5_IJSL_S14_EEEEEENS5_IJNS5_IJS1N_SH_EEESO_EEEEEEEvNS4_8identityES1T_NS1U_INS1V_ILi3ELi4ELi3EEENS4_18smem_ptr_flag_bitsILi16EEENSK_INS5_IJSR_SH_EEENS5_IJSH_SB_EEEEEEEvS26_EENS_8epilogue10collective6detail29Sm90TmaWarpSpecializedAdapterINS2G_15DefaultEpilogueIfNS5_IJSB_llEEES2K_NS2F_6thread17LinearCombinationIfLi1EffLNS2L_9ScaleType4KindE0ELNS_15FloatRoundStyleE2EfEENS1_15EpilogueDefaultEEEEEvvEEEEvNT_6ParamsE,"aw",@nobits
	.sectionflags	@""
	.align	16
	.zero		1024


//--------------------- .nv.shared.reserved.0     --------------------------
	.section	.nv.shared.reserved.0,"aw",@nobits
	.weak		__nv_reservedSMEM_offset_0_alias
	.size		__nv_reservedSMEM_offset_0_alias, 0, 0
	.other		__nv_reservedSMEM_offset_0_alias,@"STO_CUDA_RESERVED_SHARED STV_DEFAULT"
__nv_reservedSMEM_offset_0_alias:
	.zero		0


//--------------------- .nv.global                --------------------------
	.section	.nv.global,"aw",@nobits
.nv.global:
	.type		_ZN39_INTERNAL_79e51de9_4_k_cu_f3e7ac1d_30334cute1_E,@object
	.size		_ZN39_INTERNAL_79e51de9_4_k_cu_f3e7ac1d_30334cute1_E,(_ZN39_INTERNAL_79e51de9_4_k_cu_f3e7ac1d_30334cuda3std3__45__cpo6cbeginE - _ZN39_INTERNAL_79e51de9_4_k_cu_f3e7ac1d_30334cute1_E)
_ZN39_INTERNAL_79e51de9_4_k_cu_f3e7ac1d_30334cute1_E:
	.zero		1
	.type		_ZN39_INTERNAL_79e51de9_4_k_cu_f3e7ac1d_30334cuda3std3__45__cpo6cbeginE,@object
	.size		_ZN39_INTERNAL_79e51de9_4_k_cu_f3e7ac1d_30334cuda3std3__45__cpo6cbeginE,(_ZN39_INTERNAL_79e51de9_4_k_cu_f3e7ac1d_30334cuda3std3__48in_placeE - _ZN39_INTERNAL_79e51de9_4_k_cu_f3e7ac1d_30334cuda3std3__45__cpo6cbeginE)
_ZN39_INTERNAL_79e51de9_4_k_cu_f3e7ac1d_30334cuda3std3__45__cpo6cbeginE:
	.zero		1
	.type		_ZN39_INTERNAL_79e51de9_4_k_cu_f3e7ac1d_30334cuda3std3__48in_placeE,@object
	.size		_ZN39_INTERNAL_79e51de9_4_k_cu_f3e7ac1d_30334cuda3std3__48in_placeE,(_ZN39_INTERNAL_79e51de9_4_k_cu_f3e7ac1d_30334cuda3std6ranges3__45__cpo9iter_moveE - _ZN39_INTERNAL_79e51de9_4_k_cu_f3e7ac1d_30334cuda3std3__48in_placeE)
_ZN39_INTERNAL_79e51de9_4_k_cu_f3e7ac1d_30334cuda3std3__48in_placeE:
	.zero		1
	.type		_ZN39_INTERNAL_79e51de9_4_k_cu_f3e7ac1d_30334cuda3std6ranges3__45__cpo9iter_moveE,@object
	.size		_ZN39_INTERNAL_79e51de9_4_k_cu_f3e7ac1d_30334cuda3std6ranges3__45__cpo9iter_moveE,(_ZN39_INTERNAL_79e51de9_4_k_cu_f3e7ac1d_30334cuda3std3__45__cpo5beginE - _ZN39_INTERNAL_79e51de9_4_k_cu_f3e7ac1d_30334cuda3std6ranges3__45__cpo9iter_moveE)
_ZN39_INTERNAL_79e51de9_4_k_cu_f3e7ac1d_30334cuda3std6ranges3__45__cpo9iter_moveE:
	.zero		1
	.type		_ZN39_INTERNAL_79e51de9_4_k_cu_f3e7ac1d_30334cuda3std3__45__cpo5beginE,@object
	.size		_ZN39_INTERNAL_79e51de9_4_k_cu_f3e7ac1d_30334cuda3std3__45__cpo5beginE,(_ZN39_INTERNAL_79e51de9_4_k_cu_f3e7ac1d_30334cuda3std3__441_GLOBAL__N__79e51de9_4_k_cu_f3e7ac1d_30336ignoreE - _ZN39_INTERNAL_79e51de9_4_k_cu_f3e7ac1d_30334cuda3std3__45__cpo5beginE)
_ZN39_INTERNAL_79e51de9_4_k_cu_f3e7ac1d_30334cuda3std3__45__cpo5beginE:
	.zero		1
	.type		_ZN39_INTERNAL_79e51de9_4_k_cu_f3e7ac1d_30334cuda3std3__441_GLOBAL__N__79e51de9_4_k_cu_f3e7ac1d_30336ignoreE,@object
	.size		_ZN39_INTERNAL_79e51de9_4_k_cu_f3e7ac1d_30334cuda3std3__441_GLOBAL__N__79e51de9_4_k_cu_f3e7ac1d_30336ignoreE,(_ZN39_INTERNAL_79e51de9_4_k_cu_f3e7ac1d_30334cute7productE - _ZN39_INTERNAL_79e51de9_4_k_cu_f3e7ac1d_30334cuda3std3__441_GLOBAL__N__79e51de9_4_k_cu_f3e7ac1d_30336ignoreE)
_ZN39_INTERNAL_79e51de9_4_k_cu_f3e7ac1d_30334cuda3std3__441_GLOBAL__N__79e51de9_4_k_cu_f3e7ac1d_30336ignoreE:
	.zero		1
	.type		_ZN39_INTERNAL_79e51de9_4_k_cu_f3e7ac1d_30334cute7productE,@object
	.size		_ZN39_INTERNAL_79e51de9_4_k_cu_f3e7ac1d_30334cute7productE,(_ZN39_INTERNAL_79e51de9_4_k_cu_f3e7ac1d_30334cuda3std3__45__cpo3endE - _ZN39_INTERNAL_79e51de9_4_k_cu_f3e7ac1d_30334cute7productE)
_ZN39_INTERNAL_79e51de9_4_k_cu_f3e7ac1d_30334cute7productE:
	.zero		1
	.type		_ZN39_INTERNAL_79e51de9_4_k_cu_f3e7ac1d_30334cuda3std3__45__cpo3endE,@object
	.size		_ZN39_INTERNAL_79e51de9_4_k_cu_f3e7ac1d_30334cuda3std3__45__cpo3endE,(_ZN39_INTERNAL_79e51de9_4_k_cu_f3e7ac1d_30334cuda3std3__419piecewise_constructE - _ZN39_INTERNAL_79e51de9_4_k_cu_f3e7ac1d_30334cuda3std3__45__cpo3endE)
_ZN39_INTERNAL_79e51de9_4_k_cu_f3e7ac1d_30334cuda3std3__45__cpo3endE:
	.zero		1
	.type		_ZN39_INTERNAL_79e51de9_4_k_cu_f3e7ac1d_30334cuda3std3__419piecewise_constructE,@object
	.size		_ZN39_INTERNAL_79e51de9_4_k_cu_f3e7ac1d_30334cuda3std3__419piecewise_constructE,(_ZN39_INTERNAL_79e51de9_4_k_cu_f3e7ac1d_30334cuda3std3__45__cpo4cendE - _ZN39_INTERNAL_79e51de9_4_k_cu_f3e7ac1d_30334cuda3std3__419piecewise_constructE)
_ZN39_INTERNAL_79e51de9_4_k_cu_f3e7ac1d_30334cuda3std3__419piecewise_constructE:
	.zero		1
	.type		_ZN39_INTERNAL_79e51de9_4_k_cu_f3e7ac1d_30334cuda3std3__45__cpo4cendE,@object
	.size		_ZN39_INTERNAL_79e51de9_4_k_cu_f3e7ac1d_30334cuda3std3__45__cpo4cendE,(_ZN39_INTERNAL_79e51de9_4_k_cu_f3e7ac1d_30334cuda3std6ranges3__45__cpo4swapE - _ZN39_INTERNAL_79e51de9_4_k_cu_f3e7ac1d_30334cuda3std3__45__cpo4cendE)
_ZN39_INTERNAL_79e51de9_4_k_cu_f3e7ac1d_30334cuda3std3__45__cpo4cendE:
	.zero		1
	.type		_ZN39_INTERNAL_79e51de9_4_k_cu_f3e7ac1d_30334cuda3std6ranges3__45__cpo4swapE,@object
	.size		_ZN39_INTERNAL_79e51de9_4_k_cu_f3e7ac1d_30334cuda3std6ranges3__45__cpo4swapE,(.L_7 - _ZN39_INTERNAL_79e51de9_4_k_cu_f3e7ac1d_30334cuda3std6ranges3__45__cpo4swapE)
_ZN39_INTERNAL_79e51de9_4_k_cu_f3e7ac1d_30334cuda3std6ranges3__45__cpo4swapE:
	.zero		1
.L_7:


//--------------------- .nv.constant0._ZN7cutlass13device_kernelINS_4gemm6kernel13GemmUniversalIN4cute5tupleIJiiiiEEENS1_10collective13CollectiveMmaINS1_40MainloopSm90TmaGmmaWarpSpecializedSparseILi6ENS5_IJNS4_1CILi1EEESB_SB_EEENS1_35KernelTmaWarpSpecializedCooperativeEEENS5_IJNSA_ILi256EEENSA_ILi128EEENSA_ILi64EEEEEENS_6half_tENS5_IJNS4_6LayoutINS5_IJiNS5_IJNSA_ILi2EEEiEEEiEEENS5_IJlNS5_IJSB_SL_EEElEEEEENSK_INS5_IJNS5_IJNS5_IJNSA_ILi8EEESL_NSA_ILi4EEEEEEiEEENS5_IJNS5_IJNSA_ILi16EEESL_SL_EEEiEEEiEEENS5_IJNS5_IJNS5_IJSH_SV_NSA_ILi1024EEEEEENSA_ILi4096EEEEEENS5_IJNS5_IJSB_NSA_ILi512EEENSA_ILi32EEEEEElEEElEEEEEEEESJ_NS5_IJlSB_lEEENS4_8TiledMMAINS4_8MMA_AtomIJNS4_4SM904GMMA6SPARSE27GMMA_64x128x32_F32F16F16_SSILNS1E_5MajorE0ELS1H_0ELNS1E_7ScaleInE1ELS1I_1ELNS1E_9SparseSelE0EEEEEENSK_INS5_IJSL_SB_SB_EEENS5_IJSB_NSA_ILi0EEES1N_EEEEENS5_IJNS4_10UnderscoreES1Q_S1Q_EEEEENS4_13SM90_TMA_LOADENS4_14ComposedLayoutINS4_7SwizzleILi2ELi4ELi3EEENS4_25smem_sparse_ptr_flag_bitsILi2ELi16EEENSK_INS5_IJNS5_IJSB_SR_EEENS5_IJSL_S14_EEEEEENS5_IJNS5_IJS1N_SH_EEESO_EEEEEEEvNS4_8identityES1T_NS1U_INS1V_ILi3ELi4ELi3EEENS4_18smem_ptr_flag_bitsILi16EEENSK_INS5_IJSR_SH_EEENS5_IJSH_SB_EEEEEEEvS26_EENS_8epilogue10collective6detail29Sm90TmaWarpSpecializedAdapterINS2G_15DefaultEpilogueIfNS5_IJSB_llEEES2K_NS2F_6thread17LinearCombinationIfLi1EffLNS2L_9ScaleType4KindE0ELNS_15FloatRoundStyleE2EfEENS1_15EpilogueDefaultEEEEEvvEEEEvNT_6ParamsE --------------------------
	.section	.nv.constant0._ZN7cutlass13device_kernelINS_4gemm6kernel13GemmUniversalIN4cute5tupleIJiiiiEEENS1_10collective13CollectiveMmaINS1_40MainloopSm90TmaGmmaWarpSpecializedSparseILi6ENS5_IJNS4_1CILi1EEESB_SB_EEENS1_35KernelTmaWarpSpecializedCooperativeEEENS5_IJNSA_ILi256EEENSA_ILi128EEENSA_ILi64EEEEEENS_6half_tENS5_IJNS4_6LayoutINS5_IJiNS5_IJNSA_ILi2EEEiEEEiEEENS5_IJlNS5_IJSB_SL_EEElEEEEENSK_INS5_IJNS5_IJNS5_IJNSA_ILi8EEESL_NSA_ILi4EEEEEEiEEENS5_IJNS5_IJNSA_ILi16EEESL_SL_EEEiEEEiEEENS5_IJNS5_IJNS5_IJSH_SV_NSA_ILi1024EEEEEENSA_ILi4096EEEEEENS5_IJNS5_IJSB_NSA_ILi512EEENSA_ILi32EEEEEElEEElEEEEEEEESJ_NS5_IJlSB_lEEENS4_8TiledMMAINS4_8MMA_AtomIJNS4_4SM904GMMA6SPARSE27GMMA_64x128x32_F32F16F16_SSILNS1E_5MajorE0ELS1H_0ELNS1E_7ScaleInE1ELS1I_1ELNS1E_9SparseSelE0EEEEEENSK_INS5_IJSL_SB_SB_EEENS5_IJSB_NSA_ILi0EEES1N_EEEEENS5_IJNS4_10UnderscoreES1Q_S1Q_EEEEENS4_13SM90_TMA_LOADENS4_14ComposedLayoutINS4_7SwizzleILi2ELi4ELi3EEENS4_25smem_sparse_ptr_flag_bitsILi2ELi16EEENSK_INS5_IJNS5_IJSB_SR_EEENS5_IJSL_S14_EEEEEENS5_IJNS5_IJS1N_SH_EEESO_EEEEEEEvNS4_8identityES1T_NS1U_INS1V_ILi3ELi4ELi3EEENS4_18smem_ptr_flag_bitsILi16EEENSK_INS5_IJSR_SH_EEENS5_IJSH_SB_EEEEEEEvS26_EENS_8epilogue10collective6detail29Sm90TmaWarpSpecializedAdapterINS2G_15DefaultEpilogueIfNS5_IJSB_llEEES2K_NS2F_6thread17LinearCombinationIfLi1EffLNS2L_9ScaleType4KindE0ELNS_15FloatRoundStyleE2EfEENS1_15EpilogueDefaultEEEEEvvEEEEvNT_6ParamsE,"a",@progbits
	.sectionflags	@""
	.align	4
.nv.constant0._ZN7cutlass13device_kernelINS_4gemm6kernel13GemmUniversalIN4cute5tupleIJiiiiEEENS1_10collective13CollectiveMmaINS1_40MainloopSm90TmaGmmaWarpSpecializedSparseILi6ENS5_IJNS4_1CILi1EEESB_SB_EEENS1_35KernelTmaWarpSpecializedCooperativeEEENS5_IJNSA_ILi256EEENSA_ILi128EEENSA_ILi64EEEEEENS_6half_tENS5_IJNS4_6LayoutINS5_IJiNS5_IJNSA_ILi2EEEiEEEiEEENS5_IJlNS5_IJSB_SL_EEElEEEEENSK_INS5_IJNS5_IJNS5_IJNSA_ILi8EEESL_NSA_ILi4EEEEEEiEEENS5_IJNS5_IJNSA_ILi16EEESL_SL_EEEiEEEiEEENS5_IJNS5_IJNS5_IJSH_SV_NSA_ILi1024EEEEEENSA_ILi4096EEEEEENS5_IJNS5_IJSB_NSA_ILi512EEENSA_ILi32EEEEEElEEElEEEEEEEESJ_NS5_IJlSB_lEEENS4_8TiledMMAINS4_8MMA_AtomIJNS4_4SM904GMMA6SPARSE27GMMA_64x128x32_F32F16F16_SSILNS1E_5MajorE0ELS1H_0ELNS1E_7ScaleInE1ELS1I_1ELNS1E_9SparseSelE0EEEEEENSK_INS5_IJSL_SB_SB_EEENS5_IJSB_NSA_ILi0EEES1N_EEEEENS5_IJNS4_10UnderscoreES1Q_S1Q_EEEEENS4_13SM90_TMA_LOADENS4_14ComposedLayoutINS4_7SwizzleILi2ELi4ELi3EEENS4_25smem_sparse_ptr_flag_bitsILi2ELi16EEENSK_INS5_IJNS5_IJSB_SR_EEENS5_IJSL_S14_EEEEEENS5_IJNS5_IJS1N_SH_EEESO_EEEEEEEvNS4_8identityES1T_NS1U_INS1V_ILi3ELi4ELi3EEENS4_18smem_ptr_flag_bitsILi16EEENSK_INS5_IJSR_SH_EEENS5_IJSH_SB_EEEEEEEvS26_EENS_8epilogue10collective6detail29Sm90TmaWarpSpecializedAdapterINS2G_15DefaultEpilogueIfNS5_IJSB_llEEES2K_NS2F_6thread17LinearCombinationIfLi1EffLNS2L_9ScaleType4KindE0ELNS_15FloatRoundStyleE2EfEENS1_15EpilogueDefaultEEEEEvvEEEEvNT_6ParamsE:
	.zero		1920


//--------------------- SYMBOLS --------------------------

	.type		.nv.reservedSmem.offset0,@object
	.size		.nv.reservedSmem.offset0,0x4
